	.target	sm_90a

	.elftype	@"ET_EXEC"


//--------------------- .note.nv.tkinfo           --------------------------
	.section	.note.nv.tkinfo,"",@"SHT_NOTE"
	.sectionflags	@"SHF_NOTE_NV_TKINFO"
	.tkinfo
        /*0018*/ 	.word	0x00000002
        /*0030*/ 	.string	""
        /*0030*/ 	.string	"ptxas"
        /*0030*/ 	.string	"Cuda compilation tools, release 13.0, V13.0.88"
        /*0030*/ 	.string	"Build cuda_13.0.r13.0/compiler.36424714_0"
        /*0030*/ 	.string	"-arch sm_90a -m 64 "



//--------------------- .note.nv.cuinfo           --------------------------
	.section	.note.nv.cuinfo,"",@"SHT_NOTE"
	.sectionflags	@"SHF_NOTE_NV_CUINFO"
        /*0018*/ 	.short	0x0002
        /*001a*/ 	.short	0x005a
        /*001c*/ 	.short	0x0082
	.zero		2


//--------------------- .nv.info                  --------------------------
	.section	.nv.info,"",@"SHT_CUDA_INFO"
	.align	4


	//----- nvinfo : EIATTR_REGCOUNT
	.align		4
        /*0000*/ 	.byte	0x04, 0x2f
        /*0002*/ 	.short	(.L_15 - .L_14)
	.align		4
.L_14:
        /*0004*/ 	.word	index@(_ZN7cutlass13device_kernelINS_4gemm6kernel13GemmUniversalIN4cute5tupleIJiiiiEEENS1_10collective13CollectiveMmaINS1_34MainloopSm90TmaGmmaWarpSpecializedILi23ENS5_IJNS4_1CILi1EEESB_SB_EEENS1_35KernelTmaWarpSpecializedCooperativeEEENS5_IJNSA_ILi256EEENSA_ILi48EEENSA_ILi16EEEEEENS_6half_tENS5_IJlSB_lEEESJ_SK_NS4_8TiledMMAINS4_8MMA_AtomIJNS4_4SM904GMMA25MMA_64x16x16_F32F16F16_SSILNSO_5MajorE0ELSQ_0ELNSO_7ScaleInE1ELSR_1EEEEEENS4_6LayoutINS5_IJNSA_ILi2EEESB_SB_EEENS5_IJSB_NSA_ILi0EEESX_EEEEENS5_IJNS4_10UnderscoreES10_S10_EEEEENS4_13SM90_TMA_LOADENS4_14ComposedLayoutINS4_7SwizzleILi1ELi4ELi3EEENS4_18smem_ptr_flag_bitsILi16EEENSU_INS5_IJNSA_ILi8EEESH_EEENS5_IJSH_SB_EEEEEEEvNS4_8identityES13_S1D_vS1E_EENS_8epilogue10collective6detail29Sm90TmaWarpSpecializedAdapterINS1H_15DefaultEpilogueISJ_SK_SK_NS1G_6thread17LinearCombinationISJ_Li1EffLNS1L_9ScaleType4KindE0ELNS_15FloatRoundStyleE2ESJ_EENS1_15EpilogueDefaultEEEEEvvEEEEvNT_6ParamsE)
        /*0008*/ 	.word	0x000000a8


	//----- nvinfo : EIATTR_FRAME_SIZE
	.align		4
.L_15:
        /*000c*/ 	.byte	0x04, 0x11
        /*000e*/ 	.short	(.L_17 - .L_16)
	.align		4
.L_16:
        /*0010*/ 	.word	index@(_ZN7cutlass13device_kernelINS_4gemm6kernel13GemmUniversalIN4cute5tupleIJiiiiEEENS1_10collective13CollectiveMmaINS1_34MainloopSm90TmaGmmaWarpSpecializedILi23ENS5_IJNS4_1CILi1EEESB_SB_EEENS1_35KernelTmaWarpSpecializedCooperativeEEENS5_IJNSA_ILi256EEENSA_ILi48EEENSA_ILi16EEEEEENS_6half_tENS5_IJlSB_lEEESJ_SK_NS4_8TiledMMAINS4_8MMA_AtomIJNS4_4SM904GMMA25MMA_64x16x16_F32F16F16_SSILNSO_5MajorE0ELSQ_0ELNSO_7ScaleInE1ELSR_1EEEEEENS4_6LayoutINS5_IJNSA_ILi2EEESB_SB_EEENS5_IJSB_NSA_ILi0EEESX_EEEEENS5_IJNS4_10UnderscoreES10_S10_EEEEENS4_13SM90_TMA_LOADENS4_14ComposedLayoutINS4_7SwizzleILi1ELi4ELi3EEENS4_18smem_ptr_flag_bitsILi16EEENSU_INS5_IJNSA_ILi8EEESH_EEENS5_IJSH_SB_EEEEEEEvNS4_8identityES13_S1D_vS1E_EENS_8epilogue10collective6detail29Sm90TmaWarpSpecializedAdapterINS1H_15DefaultEpilogueISJ_SK_SK_NS1G_6thread17LinearCombinationISJ_Li1EffLNS1L_9ScaleType4KindE0ELNS_15FloatRoundStyleE2ESJ_EENS1_15EpilogueDefaultEEEEEvvEEEEvNT_6ParamsE)
        /*0014*/ 	.word	0x00000000


	//----- nvinfo : EIATTR_MIN_STACK_SIZE
	.align		4
.L_17:
        /*0018*/ 	.byte	0x04, 0x12
        /*001a*/ 	.short	(.L_19 - .L_18)
	.align		4
.L_18:
        /*001c*/ 	.word	index@(_ZN7cutlass13device_kernelINS_4gemm6kernel13GemmUniversalIN4cute5tupleIJiiiiEEENS1_10collective13CollectiveMmaINS1_34MainloopSm90TmaGmmaWarpSpecializedILi23ENS5_IJNS4_1CILi1EEESB_SB_EEENS1_35KernelTmaWarpSpecializedCooperativeEEENS5_IJNSA_ILi256EEENSA_ILi48EEENSA_ILi16EEEEEENS_6half_tENS5_IJlSB_lEEESJ_SK_NS4_8TiledMMAINS4_8MMA_AtomIJNS4_4SM904GMMA25MMA_64x16x16_F32F16F16_SSILNSO_5MajorE0ELSQ_0ELNSO_7ScaleInE1ELSR_1EEEEEENS4_6LayoutINS5_IJNSA_ILi2EEESB_SB_EEENS5_IJSB_NSA_ILi0EEESX_EEEEENS5_IJNS4_10UnderscoreES10_S10_EEEEENS4_13SM90_TMA_LOADENS4_14ComposedLayoutINS4_7SwizzleILi1ELi4ELi3EEENS4_18smem_ptr_flag_bitsILi16EEENSU_INS5_IJNSA_ILi8EEESH_EEENS5_IJSH_SB_EEEEEEEvNS4_8identityES13_S1D_vS1E_EENS_8epilogue10collective6detail29Sm90TmaWarpSpecializedAdapterINS1H_15DefaultEpilogueISJ_SK_SK_NS1G_6thread17LinearCombinationISJ_Li1EffLNS1L_9ScaleType4KindE0ELNS_15FloatRoundStyleE2ESJ_EENS1_15EpilogueDefaultEEEEEvvEEEEvNT_6ParamsE)
        /*0020*/ 	.word	0x00000000
.L_19:


//--------------------- .nv.compat                --------------------------
	.section	.nv.compat,"",@"SHT_CUDA_COMPAT_INFO"
	.align	4
        /*0000*/ 	.byte	0x02, 0x09, 0x01, 0x00, 0x02, 0x02, 0x04, 0x00, 0x02, 0x05, 0x05, 0x00, 0x03, 0x07, 0x01, 0x01
        /*0010*/ 	.byte	0x02, 0x03, 0x01, 0x00, 0x02, 0x06, 0x01, 0x00, 0x04, 0x0b, 0x08, 0x00, 0x00, 0x00, 0x00, 0x00
        /*0020*/ 	.byte	0x00, 0x00, 0x00, 0x00


//--------------------- .nv.info._ZN7cutlass13device_kernelINS_4gemm6kernel13GemmUniversalIN4cute5tupleIJiiiiEEENS1_10collective13CollectiveMmaINS1_34MainloopSm90TmaGmmaWarpSpecializedILi23ENS5_IJNS4_1CILi1EEESB_SB_EEENS1_35KernelTmaWarpSpecializedCooperativeEEENS5_IJNSA_ILi256EEENSA_ILi48EEENSA_ILi16EEEEEENS_6half_tENS5_IJlSB_lEEESJ_SK_NS4_8TiledMMAINS4_8MMA_AtomIJNS4_4SM904GMMA25MMA_64x16x16_F32F16F16_SSILNSO_5MajorE0ELSQ_0ELNSO_7ScaleInE1ELSR_1EEEEEENS4_6LayoutINS5_IJNSA_ILi2EEESB_SB_EEENS5_IJSB_NSA_ILi0EEESX_EEEEENS5_IJNS4_10UnderscoreES10_S10_EEEEENS4_13SM90_TMA_LOADENS4_14ComposedLayoutINS4_7SwizzleILi1ELi4ELi3EEENS4_18smem_ptr_flag_bitsILi16EEENSU_INS5_IJNSA_ILi8EEESH_EEENS5_IJSH_SB_EEEEEEEvNS4_8identityES13_S1D_vS1E_EENS_8epilogue10collective6detail29Sm90TmaWarpSpecializedAdapterINS1H_15DefaultEpilogueISJ_SK_SK_NS1G_6thread17LinearCombinationISJ_Li1EffLNS1L_9ScaleType4KindE0ELNS_15FloatRoundStyleE2ESJ_EENS1_15EpilogueDefaultEEEEEvvEEEEvNT_6ParamsE --------------------------
	.section	.nv.info._ZN7cutlass13device_kernelINS_4gemm6kernel13GemmUniversalIN4cute5tupleIJiiiiEEENS1_10collective13CollectiveMmaINS1_34MainloopSm90TmaGmmaWarpSpecializedILi23ENS5_IJNS4_1CILi1EEESB_SB_EEENS1_35KernelTmaWarpSpecializedCooperativeEEENS5_IJNSA_ILi256EEENSA_ILi48EEENSA_ILi16EEEEEENS_6half_tENS5_IJlSB_lEEESJ_SK_NS4_8TiledMMAINS4_8MMA_AtomIJNS4_4SM904GMMA25MMA_64x16x16_F32F16F16_SSILNSO_5MajorE0ELSQ_0ELNSO_7ScaleInE1ELSR_1EEEEEENS4_6LayoutINS5_IJNSA_ILi2EEESB_SB_EEENS5_IJSB_NSA_ILi0EEESX_EEEEENS5_IJNS4_10UnderscoreES10_S10_EEEEENS4_13SM90_TMA_LOADENS4_14ComposedLayoutINS4_7SwizzleILi1ELi4ELi3EEENS4_18smem_ptr_flag_bitsILi16EEENSU_INS5_IJNSA_ILi8EEESH_EEENS5_IJSH_SB_EEEEEEEvNS4_8identityES13_S1D_vS1E_EENS_8epilogue10collective6detail29Sm90TmaWarpSpecializedAdapterINS1H_15DefaultEpilogueISJ_SK_SK_NS1G_6thread17LinearCombinationISJ_Li1EffLNS1L_9ScaleType4KindE0ELNS_15FloatRoundStyleE2ESJ_EENS1_15EpilogueDefaultEEEEEvvEEEEvNT_6ParamsE,"",@"SHT_CUDA_INFO"
	.sectionflags	@""
	.align	4


	//----- nvinfo : EIATTR_CUDA_API_VERSION
	.align		4
        /*0000*/ 	.byte	0x04, 0x37
        /*0002*/ 	.short	(.L_21 - .L_20)
.L_20:
        /*0004*/ 	.word	0x00000082


	//----- nvinfo : EIATTR_KPARAM_INFO
	.align		4
.L_21:
        /*0008*/ 	.byte	0x04, 0x17
        /*000a*/ 	.short	(.L_23 - .L_22)
.L_22:
        /*000c*/ 	.word	0x00000000
        /*0010*/ 	.short	0x0000
        /*0012*/ 	.short	0x0070
        /*0014*/ 	.byte	0x00, 0xf0, 0x01, 0x10


	//----- nvinfo : EIATTR_SPARSE_MMA_MASK
	.align		4
.L_23:
        /*0018*/ 	.byte	0x03, 0x50
        /*001a*/ 	.short	0x0000


	//----- nvinfo : EIATTR_MAXREG_COUNT
	.align		4
        /*001c*/ 	.byte	0x03, 0x1b
        /*001e*/ 	.short	0x00a8


	//----- nvinfo : EIATTR_NUM_BARRIERS
	.align		4
        /*0020*/ 	.byte	0x02, 0x4c
        /*0022*/ 	.byte	0x01
	.zero		1


	//----- nvinfo : EIATTR_EXTERNS
	.align		4
        /*0024*/ 	.byte	0x04, 0x0f
        /*0026*/ 	.short	(.L_25 - .L_24)


	//   ....[0]....
	.align		4
.L_24:
        /*0028*/ 	.word	index@(__assertfail)


	//----- nvinfo : EIATTR_MERCURY_ISA_VERSION
	.align		4
.L_25:
        /*002c*/ 	.byte	0x03, 0x5f
        /*002e*/ 	.short	0x0101


	//----- nvinfo : EIATTR_INT_WARP_WIDE_INSTR_OFFSETS
	.align		4
        /*0030*/ 	.byte	0x04, 0x31
        /*0032*/ 	.short	(.L_27 - .L_26)


	//   ....[0]....
.L_26:
        /*0034*/ 	.word	0x00000640


	//   ....[1]....
        /*0038*/ 	.word	0x00000670


	//   ....[2]....
        /*003c*/ 	.word	0x00000750


	//----- nvinfo : EIATTR_COOP_GROUP_MASK_REGIDS
	.align		4
.L_27:
        /*0040*/ 	.byte	0x04, 0x29
        /*0042*/ 	.short	(.L_29 - .L_28)


	//   ....[0]....
.L_28:
        /*0044*/ 	.word	0xffffffff


	//   ....[1]....
        /*0048*/ 	.word	0xffffffff


	//   ....[2]....
        /*004c*/ 	.word	0xffffffff


	//   ....[3]....
        /*0050*/ 	.word	0xffffffff


	//   ....[4]....
        /*0054*/ 	.word	0xffffffff


	//----- nvinfo : EIATTR_COOP_GROUP_INSTR_OFFSETS
	.align		4
.L_29:
        /*0058*/ 	.byte	0x04, 0x28
        /*005a*/ 	.short	(.L_31 - .L_30)


	//   ....[0]....
.L_30:
        /*005c*/ 	.word	0x00000060


	//   ....[1]....
        /*0060*/ 	.word	0x00000070


	//   ....[2]....
        /*0064*/ 	.word	0x00000130


	//   ....[3]....
        /*0068*/ 	.word	0x00000550


	//   ....[4]....
        /*006c*/ 	.word	0x00001200


	//----- nvinfo : EIATTR_REG_RECONFIG
	.align		4
.L_31:
        /*0070*/ 	.byte	0x01, 0x54
	.zero		2


	//----- nvinfo : EIATTR_SYSCALL_OFFSETS
	.align		4
        /*0074*/ 	.byte	0x04, 0x46
        /*0076*/ 	.short	(.L_33 - .L_32)


	//   ....[0]....
.L_32:
        /*0078*/ 	.word	0x000013d0


	//----- nvinfo : EIATTR_MBARRIER_INSTR_OFFSETS
	.align		4
.L_33:
        /*007c*/ 	.byte	0x04, 0x39
        /*007e*/ 	.short	(.L_35 - .L_34)


	//   ....[0]....
.L_34:
        /*0080*/ 	.word	0x00000250
        /*0084*/ 	.word	0x000000ff
        /*0088*/ 	.word	0x00000000
        /*008c*/ 	.short	0x0100
        /*008e*/ 	.byte	0x08
	.zero		1


	//   ....[1]....
        /*0090*/ 	.word	0x00000260
        /*0094*/ 	.word	0x000000ff
        /*0098*/ 	.word	0x000000b8
        /*009c*/ 	.short	0x0100
        /*009e*/ 	.byte	0x08
	.zero		1


	//   ....[2]....
        /*00a0*/ 	.word	0x00000270
        /*00a4*/ 	.word	0x000000ff
        /*00a8*/ 	.word	0x00000008
        /*00ac*/ 	.short	0x0100
        /*00ae*/ 	.byte	0x08
	.zero		1


	//   ....[3]....
        /*00b0*/ 	.word	0x00000280
        /*00b4*/ 	.word	0x000000ff
        /*00b8*/ 	.word	0x000000c0
        /*00bc*/ 	.short	0x0100
        /*00be*/ 	.byte	0x08
	.zero		1


	//   ....[4]....
        /*00c0*/ 	.word	0x00000290
        /*00c4*/ 	.word	0x000000ff
        /*00c8*/ 	.word	0x00000010
        /*00cc*/ 	.short	0x0100
        /*00ce*/ 	.byte	0x08
	.zero		1


	//   ....[5]....
        /*00d0*/ 	.word	0x000002a0
        /*00d4*/ 	.word	0x000000ff
        /*00d8*/ 	.word	0x000000c8
        /*00dc*/ 	.short	0x0100
        /*00de*/ 	.byte	0x08
	.zero		1


	//   ....[6]....
        /*00e0*/ 	.word	0x000002b0
        /*00e4*/ 	.word	0x000000ff
        /*00e8*/ 	.word	0x00000018
        /*00ec*/ 	.short	0x0100
        /*00ee*/ 	.byte	0x08
	.zero		1


	//   ....[7]....
        /*00f0*/ 	.word	0x000002c0
        /*00f4*/ 	.word	0x000000ff
        /*00f8*/ 	.word	0x000000d0
        /*00fc*/ 	.short	0x0100
        /*00fe*/ 	.byte	0x08
	.zero		1


	//   ....[8]....
        /*0100*/ 	.word	0x000002d0
        /*0104*/ 	.word	0x000000ff
        /*0108*/ 	.word	0x00000020
        /*010c*/ 	.short	0x0100
        /*010e*/ 	.byte	0x08
	.zero		1


	//   ....[9]....
        /*0110*/ 	.word	0x000002e0
        /*0114*/ 	.word	0x000000ff
        /*0118*/ 	.word	0x000000d8
        /*011c*/ 	.short	0x0100
        /*011e*/ 	.byte	0x08
	.zero		1


	//   ....[10]....
        /*0120*/ 	.word	0x000002f0
        /*0124*/ 	.word	0x000000ff
        /*0128*/ 	.word	0x00000028
        /*012c*/ 	.short	0x0100
        /*012e*/ 	.byte	0x08
	.zero		1


	//   ....[11]....
        /*0130*/ 	.word	0x00000300
        /*0134*/ 	.word	0x000000ff
        /*0138*/ 	.word	0x000000e0
        /*013c*/ 	.short	0x0100
        /*013e*/ 	.byte	0x08
	.zero		1


	//   ....[12]....
        /*0140*/ 	.word	0x00000310
        /*0144*/ 	.word	0x000000ff
        /*0148*/ 	.word	0x00000030
        /*014c*/ 	.short	0x0100
        /*014e*/ 	.byte	0x08
	.zero		1


	//   ....[13]....
        /*0150*/ 	.word	0x00000320
        /*0154*/ 	.word	0x000000ff
        /*0158*/ 	.word	0x000000e8
        /*015c*/ 	.short	0x0100
        /*015e*/ 	.byte	0x08
	.zero		1


	//   ....[14]....
        /*0160*/ 	.word	0x00000330
        /*0164*/ 	.word	0x000000ff
        /*0168*/ 	.word	0x00000038
        /*016c*/ 	.short	0x0100
        /*016e*/ 	.byte	0x08
	.zero		1


	//   ....[15]....
        /*0170*/ 	.word	0x00000340
        /*0174*/ 	.word	0x000000ff
        /*0178*/ 	.word	0x000000f0
        /*017c*/ 	.short	0x0100
        /*017e*/ 	.byte	0x08
	.zero		1


	//   ....[16]....
        /*0180*/ 	.word	0x00000350
        /*0184*/ 	.word	0x000000ff
        /*0188*/ 	.word	0x00000040
        /*018c*/ 	.short	0x0100
        /*018e*/ 	.byte	0x08
	.zero		1


	//   ....[17]....
        /*0190*/ 	.word	0x00000360
        /*0194*/ 	.word	0x000000ff
        /*0198*/ 	.word	0x000000f8
        /*019c*/ 	.short	0x0100
        /*019e*/ 	.byte	0x08
	.zero		1


	//   ....[18]....
        /*01a0*/ 	.word	0x00000370
        /*01a4*/ 	.word	0x000000ff
        /*01a8*/ 	.word	0x00000048
        /*01ac*/ 	.short	0x0100
        /*01ae*/ 	.byte	0x08
	.zero		1


	//   ....[19]....
        /*01b0*/ 	.word	0x00000380
        /*01b4*/ 	.word	0x000000ff
        /*01b8*/ 	.word	0x00000100
        /*01bc*/ 	.short	0x0100
        /*01be*/ 	.byte	0x08
	.zero		1


	//   ....[20]....
        /*01c0*/ 	.word	0x00000390
        /*01c4*/ 	.word	0x000000ff
        /*01c8*/ 	.word	0x00000050
        /*01cc*/ 	.short	0x0100
        /*01ce*/ 	.byte	0x08
	.zero		1


	//   ....[21]....
        /*01d0*/ 	.word	0x000003a0
        /*01d4*/ 	.word	0x000000ff
        /*01d8*/ 	.word	0x00000108
        /*01dc*/ 	.short	0x0100
        /*01de*/ 	.byte	0x08
	.zero		1


	//   ....[22]....
        /*01e0*/ 	.word	0x000003b0
        /*01e4*/ 	.word	0x000000ff
        /*01e8*/ 	.word	0x00000058
        /*01ec*/ 	.short	0x0100
        /*01ee*/ 	.byte	0x08
	.zero		1


	//   ....[23]....
        /*01f0*/ 	.word	0x000003c0
        /*01f4*/ 	.word	0x000000ff
        /*01f8*/ 	.word	0x00000110
        /*01fc*/ 	.short	0x0100
        /*01fe*/ 	.byte	0x08
	.zero		1


	//   ....[24]....
        /*0200*/ 	.word	0x000003d0
        /*0204*/ 	.word	0x000000ff
        /*0208*/ 	.word	0x00000060
        /*020c*/ 	.short	0x0100
        /*020e*/ 	.byte	0x08
	.zero		1


	//   ....[25]....
        /*0210*/ 	.word	0x000003e0
        /*0214*/ 	.word	0x000000ff
        /*0218*/ 	.word	0x00000118
        /*021c*/ 	.short	0x0100
        /*021e*/ 	.byte	0x08
	.zero		1


	//   ....[26]....
        /*0220*/ 	.word	0x000003f0
        /*0224*/ 	.word	0x000000ff
        /*0228*/ 	.word	0x00000068
        /*022c*/ 	.short	0x0100
        /*022e*/ 	.byte	0x08
	.zero		1


	//   ....[27]....
        /*0230*/ 	.word	0x00000400
        /*0234*/ 	.word	0x000000ff
        /*0238*/ 	.word	0x00000120
        /*023c*/ 	.short	0x0100
        /*023e*/ 	.byte	0x08
	.zero		1


	//   ....[28]....
        /*0240*/ 	.word	0x00000410
        /*0244*/ 	.word	0x000000ff
        /*0248*/ 	.word	0x00000070
        /*024c*/ 	.short	0x0100
        /*024e*/ 	.byte	0x08
	.zero		1


	//   ....[29]....
        /*0250*/ 	.word	0x00000420
        /*0254*/ 	.word	0x000000ff
        /*0258*/ 	.word	0x00000128
        /*025c*/ 	.short	0x0100
        /*025e*/ 	.byte	0x08
	.zero		1


	//   ....[30]....
        /*0260*/ 	.word	0x00000430
        /*0264*/ 	.word	0x000000ff
        /*0268*/ 	.word	0x00000078
        /*026c*/ 	.short	0x0100
        /*026e*/ 	.byte	0x08
	.zero		1


	//   ....[31]....
        /*0270*/ 	.word	0x00000440
        /*0274*/ 	.word	0x000000ff
        /*0278*/ 	.word	0x00000130
        /*027c*/ 	.short	0x0100
        /*027e*/ 	.byte	0x08
	.zero		1


	//   ....[32]....
        /*0280*/ 	.word	0x00000450
        /*0284*/ 	.word	0x000000ff
        /*0288*/ 	.word	0x00000080
        /*028c*/ 	.short	0x0100
        /*028e*/ 	.byte	0x08
	.zero		1


	//   ....[33]....
        /*0290*/ 	.word	0x00000460
        /*0294*/ 	.word	0x000000ff
        /*0298*/ 	.word	0x00000138
        /*029c*/ 	.short	0x0100
        /*029e*/ 	.byte	0x08
	.zero		1


	//   ....[34]....
        /*02a0*/ 	.word	0x00000470
        /*02a4*/ 	.word	0x000000ff
        /*02a8*/ 	.word	0x00000088
        /*02ac*/ 	.short	0x0100
        /*02ae*/ 	.byte	0x08
	.zero		1


	//   ....[35]....
        /*02b0*/ 	.word	0x00000480
        /*02b4*/ 	.word	0x000000ff
        /*02b8*/ 	.word	0x00000140
        /*02bc*/ 	.short	0x0100
        /*02be*/ 	.byte	0x08
	.zero		1


	//   ....[36]....
        /*02c0*/ 	.word	0x00000490
        /*02c4*/ 	.word	0x000000ff
        /*02c8*/ 	.word	0x00000090
        /*02cc*/ 	.short	0x0100
        /*02ce*/ 	.byte	0x08
	.zero		1


	//   ....[37]....
        /*02d0*/ 	.word	0x000004a0
        /*02d4*/ 	.word	0x000000ff
        /*02d8*/ 	.word	0x00000148
        /*02dc*/ 	.short	0x0100
        /*02de*/ 	.byte	0x08
	.zero		1


	//   ....[38]....
        /*02e0*/ 	.word	0x000004b0
        /*02e4*/ 	.word	0x000000ff
        /*02e8*/ 	.word	0x00000098
        /*02ec*/ 	.short	0x0100
        /*02ee*/ 	.byte	0x08
	.zero		1


	//   ....[39]....
        /*02f0*/ 	.word	0x000004c0
        /*02f4*/ 	.word	0x000000ff
        /*02f8*/ 	.word	0x00000150
        /*02fc*/ 	.short	0x0100
        /*02fe*/ 	.byte	0x08
	.zero		1


	//   ....[40]....
        /*0300*/ 	.word	0x000004d0
        /*0304*/ 	.word	0x000000ff
        /*0308*/ 	.word	0x000000a0
        /*030c*/ 	.short	0x0100
        /*030e*/ 	.byte	0x08
	.zero		1


	//   ....[41]....
        /*0310*/ 	.word	0x000004e0
        /*0314*/ 	.word	0x000000ff
        /*0318*/ 	.word	0x00000158
        /*031c*/ 	.short	0x0100
        /*031e*/ 	.byte	0x08
	.zero		1


	//   ....[42]....
        /*0320*/ 	.word	0x000004f0
        /*0324*/ 	.word	0x000000ff
        /*0328*/ 	.word	0x000000a8
        /*032c*/ 	.short	0x0100
        /*032e*/ 	.byte	0x08
	.zero		1


	//   ....[43]....
        /*0330*/ 	.word	0x00000500
        /*0334*/ 	.word	0x000000ff
        /*0338*/ 	.word	0x00000160
        /*033c*/ 	.short	0x0100
        /*033e*/ 	.byte	0x08
	.zero		1


	//   ....[44]....
        /*0340*/ 	.word	0x00000510
        /*0344*/ 	.word	0x000000ff
        /*0348*/ 	.word	0x000000b0
        /*034c*/ 	.short	0x0100
        /*034e*/ 	.byte	0x08
	.zero		1


	//   ....[45]....
        /*0350*/ 	.word	0x00000520
        /*0354*/ 	.word	0x000000ff
        /*0358*/ 	.word	0x00000168
        /*035c*/ 	.short	0x0100
        /*035e*/ 	.byte	0x08
	.zero		1


	//   ....[46]....
        /*0360*/ 	.word	0x000007c0
        /*0364*/ 	.word	0x000000ff
        /*0368*/ 	.word	0x00000180
        /*036c*/ 	.short	0x0100
        /*036e*/ 	.byte	0x06
	.zero		1


	//   ....[47]....
        /*0370*/ 	.word	0x00000820
        /*0374*/ 	.word	0x000000ff
        /*0378*/ 	.word	0x00000188
        /*037c*/ 	.short	0x0100
        /*037e*/ 	.byte	0x06
	.zero		1


	//   ....[48]....
        /*0380*/ 	.word	0x00001450
        /*0384*/ 	.word	0x00000003
        /*0388*/ 	.word	0x00000000
        /*038c*/ 	.short	0x010a
        /*038e*/ 	.byte	0x3f
	.zero		1


	//   ....[49]....
        /*0390*/ 	.word	0x00001490
        /*0394*/ 	.word	0x00000003
        /*0398*/ 	.word	0x00000000
        /*039c*/ 	.short	0x010a
        /*039e*/ 	.byte	0x3f
	.zero		1


	//   ....[50]....
        /*03a0*/ 	.word	0x00001870
        /*03a4*/ 	.word	0x000000ff
        /*03a8*/ 	.word	0x00000000
        /*03ac*/ 	.short	0x010a
        /*03ae*/ 	.byte	0x07
	.zero		1


	//   ....[51]....
        /*03b0*/ 	.word	0x000018b0
        /*03b4*/ 	.word	0x000000ff
        /*03b8*/ 	.word	0x00000000
        /*03bc*/ 	.short	0x010a
        /*03be*/ 	.byte	0x07
	.zero		1


	//   ....[52]....
        /*03c0*/ 	.word	0x00001b80
        /*03c4*/ 	.word	0x000000ff
        /*03c8*/ 	.word	0x00000000
        /*03cc*/ 	.short	0x0101
        /*03ce*/ 	.byte	0x07
	.zero		1


	//   ....[53]....
        /*03d0*/ 	.word	0x00001d30
        /*03d4*/ 	.word	0x00000000
        /*03d8*/ 	.word	0x00000000
        /*03dc*/ 	.short	0x0101
        /*03de*/ 	.byte	0x3f
	.zero		1


	//   ....[54]....
        /*03e0*/ 	.word	0x00006320
        /*03e4*/ 	.word	0x0000000e
        /*03e8*/ 	.word	0x000000b8
        /*03ec*/ 	.short	0x010a
        /*03ee*/ 	.byte	0x3f
	.zero		1


	//   ....[55]....
        /*03f0*/ 	.word	0x000066a0
        /*03f4*/ 	.word	0x00000006
        /*03f8*/ 	.word	0x00000188
        /*03fc*/ 	.short	0x0101
        /*03fe*/ 	.byte	0x3f
	.zero		1


	//   ....[56]....
        /*0400*/ 	.word	0x00006dd0
        /*0404*/ 	.word	0x00000007
        /*0408*/ 	.word	0x00000000
        /*040c*/ 	.short	0x010a
        /*040e*/ 	.byte	0x3f
	.zero		1


	//   ....[57]....
        /*0410*/ 	.word	0x00006e50
        /*0414*/ 	.word	0x00000009
        /*0418*/ 	.word	0x00000000
        /*041c*/ 	.short	0x010a
        /*041e*/ 	.byte	0x3f
	.zero		1


	//   ....[58]....
        /*0420*/ 	.word	0x00006ee0
        /*0424*/ 	.word	0x00000006
        /*0428*/ 	.word	0x00000000
        /*042c*/ 	.short	0x010a
        /*042e*/ 	.byte	0x3f
	.zero		1


	//   ....[59]....
        /*0430*/ 	.word	0x00006f70
        /*0434*/ 	.word	0x00000009
        /*0438*/ 	.word	0x00000000
        /*043c*/ 	.short	0x010a
        /*043e*/ 	.byte	0x3f
	.zero		1


	//   ....[60]....
        /*0440*/ 	.word	0x00007000
        /*0444*/ 	.word	0x00000006
        /*0448*/ 	.word	0x00000000
        /*044c*/ 	.short	0x010a
        /*044e*/ 	.byte	0x3f
	.zero		1


	//   ....[61]....
        /*0450*/ 	.word	0x00007090
        /*0454*/ 	.word	0x00000009
        /*0458*/ 	.word	0x00000000
        /*045c*/ 	.short	0x010a
        /*045e*/ 	.byte	0x3f
	.zero		1


	//   ....[62]....
        /*0460*/ 	.word	0x00007120
        /*0464*/ 	.word	0x00000006
        /*0468*/ 	.word	0x00000000
        /*046c*/ 	.short	0x010a
        /*046e*/ 	.byte	0x3f
	.zero		1


	//   ....[63]....
        /*0470*/ 	.word	0x000071b0
        /*0474*/ 	.word	0x00000009
        /*0478*/ 	.word	0x00000000
        /*047c*/ 	.short	0x010a
        /*047e*/ 	.byte	0x3f
	.zero		1


	//   ....[64]....
        /*0480*/ 	.word	0x00007240
        /*0484*/ 	.word	0x00000006
        /*0488*/ 	.word	0x00000000
        /*048c*/ 	.short	0x010a
        /*048e*/ 	.byte	0x3f
	.zero		1


	//   ....[65]....
        /*0490*/ 	.word	0x000072d0
        /*0494*/ 	.word	0x00000009
        /*0498*/ 	.word	0x00000000
        /*049c*/ 	.short	0x010a
        /*049e*/ 	.byte	0x3f
	.zero		1


	//   ....[66]....
        /*04a0*/ 	.word	0x00007360
        /*04a4*/ 	.word	0x00000006
        /*04a8*/ 	.word	0x00000000
        /*04ac*/ 	.short	0x010a
        /*04ae*/ 	.byte	0x3f
	.zero		1


	//   ....[67]....
        /*04b0*/ 	.word	0x000073f0
        /*04b4*/ 	.word	0x00000009
        /*04b8*/ 	.word	0x00000000
        /*04bc*/ 	.short	0x010a
        /*04be*/ 	.byte	0x3f
	.zero		1


	//   ....[68]....
        /*04c0*/ 	.word	0x00007480
        /*04c4*/ 	.word	0x00000006
        /*04c8*/ 	.word	0x00000000
        /*04cc*/ 	.short	0x010a
        /*04ce*/ 	.byte	0x3f
	.zero		1


	//   ....[69]....
        /*04d0*/ 	.word	0x00007510
        /*04d4*/ 	.word	0x00000009
        /*04d8*/ 	.word	0x00000000
        /*04dc*/ 	.short	0x010a
        /*04de*/ 	.byte	0x3f
	.zero		1


	//   ....[70]....
        /*04e0*/ 	.word	0x000075a0
        /*04e4*/ 	.word	0x00000006
        /*04e8*/ 	.word	0x00000000
        /*04ec*/ 	.short	0x010a
        /*04ee*/ 	.byte	0x3f
	.zero		1


	//   ....[71]....
        /*04f0*/ 	.word	0x00007630
        /*04f4*/ 	.word	0x00000009
        /*04f8*/ 	.word	0x00000000
        /*04fc*/ 	.short	0x010a
        /*04fe*/ 	.byte	0x3f
	.zero		1


	//   ....[72]....
        /*0500*/ 	.word	0x000076c0
        /*0504*/ 	.word	0x00000006
        /*0508*/ 	.word	0x00000000
        /*050c*/ 	.short	0x010a
        /*050e*/ 	.byte	0x3f
	.zero		1


	//   ....[73]....
        /*0510*/ 	.word	0x00007750
        /*0514*/ 	.word	0x00000009
        /*0518*/ 	.word	0x00000000
        /*051c*/ 	.short	0x010a
        /*051e*/ 	.byte	0x3f
	.zero		1


	//   ....[74]....
        /*0520*/ 	.word	0x000077e0
        /*0524*/ 	.word	0x00000006
        /*0528*/ 	.word	0x00000000
        /*052c*/ 	.short	0x010a
        /*052e*/ 	.byte	0x3f
	.zero		1


	//   ....[75]....
        /*0530*/ 	.word	0x00007870
        /*0534*/ 	.word	0x00000009
        /*0538*/ 	.word	0x00000000
        /*053c*/ 	.short	0x010a
        /*053e*/ 	.byte	0x3f
	.zero		1


	//   ....[76]....
        /*0540*/ 	.word	0x00007900
        /*0544*/ 	.word	0x00000006
        /*0548*/ 	.word	0x00000000
        /*054c*/ 	.short	0x010a
        /*054e*/ 	.byte	0x3f
	.zero		1


	//   ....[77]....
        /*0550*/ 	.word	0x00007990
        /*0554*/ 	.word	0x00000009
        /*0558*/ 	.word	0x00000000
        /*055c*/ 	.short	0x010a
        /*055e*/ 	.byte	0x3f
	.zero		1


	//   ....[78]....
        /*0560*/ 	.word	0x00007a20
        /*0564*/ 	.word	0x00000003
        /*0568*/ 	.word	0x00000000
        /*056c*/ 	.short	0x010a
        /*056e*/ 	.byte	0x3f
	.zero		1


	//   ....[79]....
        /*0570*/ 	.word	0x00007a80
        /*0574*/ 	.word	0x00000003
        /*0578*/ 	.word	0x00000000
        /*057c*/ 	.short	0x010a
        /*057e*/ 	.byte	0x3f
	.zero		1


	//   ....[80]....
        /*0580*/ 	.word	0x00007ae0
        /*0584*/ 	.word	0x00000005
        /*0588*/ 	.word	0x00000000
        /*058c*/ 	.short	0x010a
        /*058e*/ 	.byte	0x3f
	.zero		1


	//   ....[81]....
        /*0590*/ 	.word	0x00007bb0
        /*0594*/ 	.word	0x0000000e
        /*0598*/ 	.word	0x000000b8
        /*059c*/ 	.short	0x010a
        /*059e*/ 	.byte	0x3f
	.zero		1


	//   ....[82]....
        /*05a0*/ 	.word	0x00007c80
        /*05a4*/ 	.word	0x00000007
        /*05a8*/ 	.word	0x00000000
        /*05ac*/ 	.short	0x010a
        /*05ae*/ 	.byte	0x3f
	.zero		1


	//   ....[83]....
        /*05b0*/ 	.word	0x00007cd0
        /*05b4*/ 	.word	0x00000009
        /*05b8*/ 	.word	0x00000000
        /*05bc*/ 	.short	0x010a
        /*05be*/ 	.byte	0x3f
	.zero		1


	//   ....[84]....
        /*05c0*/ 	.word	0x00007d20
        /*05c4*/ 	.word	0x00000006
        /*05c8*/ 	.word	0x00000000
        /*05cc*/ 	.short	0x010a
        /*05ce*/ 	.byte	0x3f
	.zero		1


	//   ....[85]....
        /*05d0*/ 	.word	0x00007d70
        /*05d4*/ 	.word	0x00000009
        /*05d8*/ 	.word	0x00000000
        /*05dc*/ 	.short	0x010a
        /*05de*/ 	.byte	0x3f
	.zero		1


	//   ....[86]....
        /*05e0*/ 	.word	0x00007dc0
        /*05e4*/ 	.word	0x00000006
        /*05e8*/ 	.word	0x00000000
        /*05ec*/ 	.short	0x010a
        /*05ee*/ 	.byte	0x3f
	.zero		1


	//   ....[87]....
        /*05f0*/ 	.word	0x00007e10
        /*05f4*/ 	.word	0x00000009
        /*05f8*/ 	.word	0x00000000
        /*05fc*/ 	.short	0x010a
        /*05fe*/ 	.byte	0x3f
	.zero		1


	//   ....[88]....
        /*0600*/ 	.word	0x00007e60
        /*0604*/ 	.word	0x00000006
        /*0608*/ 	.word	0x00000000
        /*060c*/ 	.short	0x010a
        /*060e*/ 	.byte	0x3f
	.zero		1


	//   ....[89]....
        /*0610*/ 	.word	0x00007eb0
        /*0614*/ 	.word	0x00000009
        /*0618*/ 	.word	0x00000000
        /*061c*/ 	.short	0x010a
        /*061e*/ 	.byte	0x3f
	.zero		1


	//   ....[90]....
        /*0620*/ 	.word	0x00007f00
        /*0624*/ 	.word	0x00000006
        /*0628*/ 	.word	0x00000000
        /*062c*/ 	.short	0x010a
        /*062e*/ 	.byte	0x3f
	.zero		1


	//   ....[91]....
        /*0630*/ 	.word	0x00007f50
        /*0634*/ 	.word	0x00000009
        /*0638*/ 	.word	0x00000000
        /*063c*/ 	.short	0x010a
        /*063e*/ 	.byte	0x3f
	.zero		1


	//   ....[92]....
        /*0640*/ 	.word	0x00007fa0
        /*0644*/ 	.word	0x00000006
        /*0648*/ 	.word	0x00000000
        /*064c*/ 	.short	0x010a
        /*064e*/ 	.byte	0x3f
	.zero		1


	//   ....[93]....
        /*0650*/ 	.word	0x00007ff0
        /*0654*/ 	.word	0x00000009
        /*0658*/ 	.word	0x00000000
        /*065c*/ 	.short	0x010a
        /*065e*/ 	.byte	0x3f
	.zero		1


	//   ....[94]....
        /*0660*/ 	.word	0x00008040
        /*0664*/ 	.word	0x00000006
        /*0668*/ 	.word	0x00000000
        /*066c*/ 	.short	0x010a
        /*066e*/ 	.byte	0x3f
	.zero		1


	//   ....[95]....
        /*0670*/ 	.word	0x00008090
        /*0674*/ 	.word	0x00000009
        /*0678*/ 	.word	0x00000000
        /*067c*/ 	.short	0x010a
        /*067e*/ 	.byte	0x3f
	.zero		1


	//   ....[96]....
        /*0680*/ 	.word	0x000080e0
        /*0684*/ 	.word	0x00000006
        /*0688*/ 	.word	0x00000000
        /*068c*/ 	.short	0x010a
        /*068e*/ 	.byte	0x3f
	.zero		1


	//   ....[97]....
        /*0690*/ 	.word	0x00008130
        /*0694*/ 	.word	0x00000009
        /*0698*/ 	.word	0x00000000
        /*069c*/ 	.short	0x010a
        /*069e*/ 	.byte	0x3f
	.zero		1


	//   ....[98]....
        /*06a0*/ 	.word	0x00008180
        /*06a4*/ 	.word	0x00000006
        /*06a8*/ 	.word	0x00000000
        /*06ac*/ 	.short	0x010a
        /*06ae*/ 	.byte	0x3f
	.zero		1


	//   ....[99]....
        /*06b0*/ 	.word	0x000081d0
        /*06b4*/ 	.word	0x00000009
        /*06b8*/ 	.word	0x00000000
        /*06bc*/ 	.short	0x010a
        /*06be*/ 	.byte	0x3f
	.zero		1


	//   ....[100]....
        /*06c0*/ 	.word	0x00008220
        /*06c4*/ 	.word	0x00000006
        /*06c8*/ 	.word	0x00000000
        /*06cc*/ 	.short	0x010a
        /*06ce*/ 	.byte	0x3f
	.zero		1


	//   ....[101]....
        /*06d0*/ 	.word	0x00008270
        /*06d4*/ 	.word	0x00000009
        /*06d8*/ 	.word	0x00000000
        /*06dc*/ 	.short	0x010a
        /*06de*/ 	.byte	0x3f
	.zero		1


	//   ....[102]....
        /*06e0*/ 	.word	0x000082c0
        /*06e4*/ 	.word	0x00000006
        /*06e8*/ 	.word	0x00000000
        /*06ec*/ 	.short	0x010a
        /*06ee*/ 	.byte	0x3f
	.zero		1


	//   ....[103]....
        /*06f0*/ 	.word	0x00008310
        /*06f4*/ 	.word	0x00000009
        /*06f8*/ 	.word	0x00000000
        /*06fc*/ 	.short	0x010a
        /*06fe*/ 	.byte	0x3f
	.zero		1


	//----- nvinfo : EIATTR_NUM_MBARRIERS
	.align		4
.L_35:
        /*0700*/ 	.byte	0x03, 0x38
        /*0702*/ 	.short	0x0030


	//----- nvinfo : EIATTR_EXIT_INSTR_OFFSETS
	.align		4
        /*0704*/ 	.byte	0x04, 0x1c
        /*0706*/ 	.short	(.L_37 - .L_36)


	//   ....[0]....
.L_36:
        /*0708*/ 	.word	0x00000870


	//   ....[1]....
        /*070c*/ 	.word	0x00001130


	//   ....[2]....
        /*0710*/ 	.word	0x00005990


	//   ....[3]....
        /*0714*/ 	.word	0x00005fc0


	//   ....[4]....
        /*0718*/ 	.word	0x00007a70


	//----- nvinfo : EIATTR_MAX_THREADS
	.align		4
.L_37:
        /*071c*/ 	.byte	0x04, 0x05
        /*071e*/ 	.short	(.L_39 - .L_38)
.L_38:
        /*0720*/ 	.word	0x00000180
        /*0724*/ 	.word	0x00000001
        /*0728*/ 	.word	0x00000001


	//----- nvinfo : EIATTR_CRS_STACK_SIZE
	.align		4
.L_39:
        /*072c*/ 	.byte	0x04, 0x1e
        /*072e*/ 	.short	(.L_41 - .L_40)
.L_40:
        /*0730*/ 	.word	0x00000000


	//----- nvinfo : EIATTR_CBANK_PARAM_SIZE
	.align		4
.L_41:
        /*0734*/ 	.byte	0x03, 0x19
        /*0736*/ 	.short	0x0470


	//----- nvinfo : EIATTR_PARAM_CBANK
	.align		4
        /*0738*/ 	.byte	0x04, 0x0a
        /*073a*/ 	.short	(.L_43 - .L_42)
	.align		4
.L_42:
        /*073c*/ 	.word	index@(.nv.constant0._ZN7cutlass13device_kernelINS_4gemm6kernel13GemmUniversalIN4cute5tupleIJiiiiEEENS1_10collective13CollectiveMmaINS1_34MainloopSm90TmaGmmaWarpSpecializedILi23ENS5_IJNS4_1CILi1EEESB_SB_EEENS1_35KernelTmaWarpSpecializedCooperativeEEENS5_IJNSA_ILi256EEENSA_ILi48EEENSA_ILi16EEEEEENS_6half_tENS5_IJlSB_lEEESJ_SK_NS4_8TiledMMAINS4_8MMA_AtomIJNS4_4SM904GMMA25MMA_64x16x16_F32F16F16_SSILNSO_5MajorE0ELSQ_0ELNSO_7ScaleInE1ELSR_1EEEEEENS4_6LayoutINS5_IJNSA_ILi2EEESB_SB_EEENS5_IJSB_NSA_ILi0EEESX_EEEEENS5_IJNS4_10UnderscoreES10_S10_EEEEENS4_13SM90_TMA_LOADENS4_14ComposedLayoutINS4_7SwizzleILi1ELi4ELi3EEENS4_18smem_ptr_flag_bitsILi16EEENSU_INS5_IJNSA_ILi8EEESH_EEENS5_IJSH_SB_EEEEEEEvNS4_8identityES13_S1D_vS1E_EENS_8epilogue10collective6detail29Sm90TmaWarpSpecializedAdapterINS1H_15DefaultEpilogueISJ_SK_SK_NS1G_6thread17LinearCombinationISJ_Li1EffLNS1L_9ScaleType4KindE0ELNS_15FloatRoundStyleE2ESJ_EENS1_15EpilogueDefaultEEEEEvvEEEEvNT_6ParamsE)
        /*0740*/ 	.short	0x0210
        /*0742*/ 	.short	0x0470


	//----- nvinfo : EIATTR_SW_WAR
	.align		4
.L_43:
        /*0744*/ 	.byte	0x04, 0x36
        /*0746*/ 	.short	(.L_45 - .L_44)
.L_44:
        /*0748*/ 	.word	0x00000008
.L_45:


//--------------------- .nv.callgraph             --------------------------
	.section	.nv.callgraph,"",@"SHT_CUDA_CALLGRAPH"
	.align	4
	.sectionentsize	8
	.align		4
        /*0000*/ 	.word	0x00000000
	.align		4
        /*0004*/ 	.word	0xffffffff
	.align		4
        /*0008*/ 	.word	index@(_ZN7cutlass13device_kernelINS_4gemm6kernel13GemmUniversalIN4cute5tupleIJiiiiEEENS1_10collective13CollectiveMmaINS1_34MainloopSm90TmaGmmaWarpSpecializedILi23ENS5_IJNS4_1CILi1EEESB_SB_EEENS1_35KernelTmaWarpSpecializedCooperativeEEENS5_IJNSA_ILi256EEENSA_ILi48EEENSA_ILi16EEEEEENS_6half_tENS5_IJlSB_lEEESJ_SK_NS4_8TiledMMAINS4_8MMA_AtomIJNS4_4SM904GMMA25MMA_64x16x16_F32F16F16_SSILNSO_5MajorE0ELSQ_0ELNSO_7ScaleInE1ELSR_1EEEEEENS4_6LayoutINS5_IJNSA_ILi2EEESB_SB_EEENS5_IJSB_NSA_ILi0EEESX_EEEEENS5_IJNS4_10UnderscoreES10_S10_EEEEENS4_13SM90_TMA_LOADENS4_14ComposedLayoutINS4_7SwizzleILi1ELi4ELi3EEENS4_18smem_ptr_flag_bitsILi16EEENSU_INS5_IJNSA_ILi8EEESH_EEENS5_IJSH_SB_EEEEEEEvNS4_8identityES13_S1D_vS1E_EENS_8epilogue10collective6detail29Sm90TmaWarpSpecializedAdapterINS1H_15DefaultEpilogueISJ_SK_SK_NS1G_6thread17LinearCombinationISJ_Li1EffLNS1L_9ScaleType4KindE0ELNS_15FloatRoundStyleE2ESJ_EENS1_15EpilogueDefaultEEEEEvvEEEEvNT_6ParamsE)
	.align		4
        /*000c*/ 	.word	index@(__assertfail)
	.align		4
        /*0010*/ 	.word	0x00000000
	.align		4
        /*0014*/ 	.word	0xfffffffe
	.align		4
        /*0018*/ 	.word	0x00000000
	.align		4
        /*001c*/ 	.word	0xfffffffd
	.align		4
        /*0020*/ 	.word	0x00000000
	.align		4
        /*0024*/ 	.word	0xfffffffc


//--------------------- .nv.constant4             --------------------------
	.section	.nv.constant4,"a",@progbits
	.align	8
	.align		8
.nv.constant4:
        /*0000*/ 	.dword	__assertfail
	.align		8
        /*0008*/ 	.dword	__unnamed_1
	.align		8
        /*0010*/ 	.dword	_ZN40_INTERNAL_b569ebf9_4_k_cu_a3a00454_145644cuda3std3__45__cpo5beginE
	.align		8
        /*0018*/ 	.dword	_ZN40_INTERNAL_b569ebf9_4_k_cu_a3a00454_145644cuda3std3__45__cpo3endE
	.align		8
        /*0020*/ 	.dword	_ZN40_INTERNAL_b569ebf9_4_k_cu_a3a00454_145644cuda3std3__45__cpo6cbeginE
	.align		8
        /*0028*/ 	.dword	_ZN40_INTERNAL_b569ebf9_4_k_cu_a3a00454_145644cuda3std3__45__cpo4cendE
	.align		8
        /*0030*/ 	.dword	_ZN40_INTERNAL_b569ebf9_4_k_cu_a3a00454_145644cuda3std3__442_GLOBAL__N__b569ebf9_4_k_cu_a3a00454_145646ignoreE
	.align		8
        /*0038*/ 	.dword	_ZN40_INTERNAL_b569ebf9_4_k_cu_a3a00454_145644cuda3std3__419piecewise_constructE
	.align		8
        /*0040*/ 	.dword	_ZN40_INTERNAL_b569ebf9_4_k_cu_a3a00454_145644cuda3std3__48in_placeE
	.align		8
        /*0048*/ 	.dword	_ZN40_INTERNAL_b569ebf9_4_k_cu_a3a00454_145644cuda3std6ranges3__45__cpo4swapE
	.align		8
        /*0050*/ 	.dword	_ZN40_INTERNAL_b569ebf9_4_k_cu_a3a00454_145644cuda3std6ranges3__45__cpo9iter_moveE
	.align		8
        /*0058*/ 	.dword	_ZN40_INTERNAL_b569ebf9_4_k_cu_a3a00454_145644cute7productE
	.align		8
        /*0060*/ 	.dword	_ZN40_INTERNAL_b569ebf9_4_k_cu_a3a00454_145644cute1_E
	.align		8
        /*0068*/ 	.dword	$str$22
	.align		8
        /*0070*/ 	.dword	$str$23


//--------------------- .text._ZN7cutlass13device_kernelINS_4gemm6kernel13GemmUniversalIN4cute5tupleIJiiiiEEENS1_10collective13CollectiveMmaINS1_34MainloopSm90TmaGmmaWarpSpecializedILi23ENS5_IJNS4_1CILi1EEESB_SB_EEENS1_35KernelTmaWarpSpecializedCooperativeEEENS5_IJNSA_ILi256EEENSA_ILi48EEENSA_ILi16EEEEEENS_6half_tENS5_IJlSB_lEEESJ_SK_NS4_8TiledMMAINS4_8MMA_AtomIJNS4_4SM904GMMA25MMA_64x16x16_F32F16F16_SSILNSO_5MajorE0ELSQ_0ELNSO_7ScaleInE1ELSR_1EEEEEENS4_6LayoutINS5_IJNSA_ILi2EEESB_SB_EEENS5_IJSB_NSA_ILi0EEESX_EEEEENS5_IJNS4_10UnderscoreES10_S10_EEEEENS4_13SM90_TMA_LOADENS4_14ComposedLayoutINS4_7SwizzleILi1ELi4ELi3EEENS4_18smem_ptr_flag_bitsILi16EEENSU_INS5_IJNSA_ILi8EEESH_EEENS5_IJSH_SB_EEEEEEEvNS4_8identityES13_S1D_vS1E_EENS_8epilogue10collective6detail29Sm90TmaWarpSpecializedAdapterINS1H_15DefaultEpilogueISJ_SK_SK_NS1G_6thread17LinearCombinationISJ_Li1EffLNS1L_9ScaleType4KindE0ELNS_15FloatRoundStyleE2ESJ_EENS1_15EpilogueDefaultEEEEEvvEEEEvNT_6ParamsE --------------------------
	.section	.text._ZN7cutlass13device_kernelINS_4gemm6kernel13GemmUniversalIN4cute5tupleIJiiiiEEENS1_10collective13CollectiveMmaINS1_34MainloopSm90TmaGmmaWarpSpecializedILi23ENS5_IJNS4_1CILi1EEESB_SB_EEENS1_35KernelTmaWarpSpecializedCooperativeEEENS5_IJNSA_ILi256EEENSA_ILi48EEENSA_ILi16EEEEEENS_6half_tENS5_IJlSB_lEEESJ_SK_NS4_8TiledMMAINS4_8MMA_AtomIJNS4_4SM904GMMA25MMA_64x16x16_F32F16F16_SSILNSO_5MajorE0ELSQ_0ELNSO_7ScaleInE1ELSR_1EEEEEENS4_6LayoutINS5_IJNSA_ILi2EEESB_SB_EEENS5_IJSB_NSA_ILi0EEESX_EEEEENS5_IJNS4_10UnderscoreES10_S10_EEEEENS4_13SM90_TMA_LOADENS4_14ComposedLayoutINS4_7SwizzleILi1ELi4ELi3EEENS4_18smem_ptr_flag_bitsILi16EEENSU_INS5_IJNSA_ILi8EEESH_EEENS5_IJSH_SB_EEEEEEEvNS4_8identityES13_S1D_vS1E_EENS_8epilogue10collective6detail29Sm90TmaWarpSpecializedAdapterINS1H_15DefaultEpilogueISJ_SK_SK_NS1G_6thread17LinearCombinationISJ_Li1EffLNS1L_9ScaleType4KindE0ELNS_15FloatRoundStyleE2ESJ_EENS1_15EpilogueDefaultEEEEEvvEEEEvNT_6ParamsE,"ax",@progbits
	.align	128
.text._ZN7cutlass13device_kernelINS_4gemm6kernel13GemmUniversalIN4cute5tupleIJiiiiEEENS1_10collective13CollectiveMmaINS1_34MainloopSm90TmaGmmaWarpSpecializedILi23ENS5_IJNS4_1CILi1EEESB_SB_EEENS1_35KernelTmaWarpSpecializedCooperativeEEENS5_IJNSA_ILi256EEENSA_ILi48EEENSA_ILi16EEEEEENS_6half_tENS5_IJlSB_lEEESJ_SK_NS4_8TiledMMAINS4_8MMA_AtomIJNS4_4SM904GMMA25MMA_64x16x16_F32F16F16_SSILNSO_5MajorE0ELSQ_0ELNSO_7ScaleInE1ELSR_1EEEEEENS4_6LayoutINS5_IJNSA_ILi2EEESB_SB_EEENS5_IJSB_NSA_ILi0EEESX_EEEEENS5_IJNS4_10UnderscoreES10_S10_EEEEENS4_13SM90_TMA_LOADENS4_14ComposedLayoutINS4_7SwizzleILi1ELi4ELi3EEENS4_18smem_ptr_flag_bitsILi16EEENSU_INS5_IJNSA_ILi8EEESH_EEENS5_IJSH_SB_EEEEEEEvNS4_8identityES13_S1D_vS1E_EENS_8epilogue10collective6detail29Sm90TmaWarpSpecializedAdapterINS1H_15DefaultEpilogueISJ_SK_SK_NS1G_6thread17LinearCombinationISJ_Li1EffLNS1L_9ScaleType4KindE0ELNS_15FloatRoundStyleE2ESJ_EENS1_15EpilogueDefaultEEEEEvvEEEEvNT_6ParamsE:
        .type           _ZN7cutlass13device_kernelINS_4gemm6kernel13GemmUniversalIN4cute5tupleIJiiiiEEENS1_10collective13CollectiveMmaINS1_34MainloopSm90TmaGmmaWarpSpecializedILi23ENS5_IJNS4_1CILi1EEESB_SB_EEENS1_35KernelTmaWarpSpecializedCooperativeEEENS5_IJNSA_ILi256EEENSA_ILi48EEENSA_ILi16EEEEEENS_6half_tENS5_IJlSB_lEEESJ_SK_NS4_8TiledMMAINS4_8MMA_AtomIJNS4_4SM904GMMA25MMA_64x16x16_F32F16F16_SSILNSO_5MajorE0ELSQ_0ELNSO_7ScaleInE1ELSR_1EEEEEENS4_6LayoutINS5_IJNSA_ILi2EEESB_SB_EEENS5_IJSB_NSA_ILi0EEESX_EEEEENS5_IJNS4_10UnderscoreES10_S10_EEEEENS4_13SM90_TMA_LOADENS4_14ComposedLayoutINS4_7SwizzleILi1ELi4ELi3EEENS4_18smem_ptr_flag_bitsILi16EEENSU_INS5_IJNSA_ILi8EEESH_EEENS5_IJSH_SB_EEEEEEEvNS4_8identityES13_S1D_vS1E_EENS_8epilogue10collective6detail29Sm90TmaWarpSpecializedAdapterINS1H_15DefaultEpilogueISJ_SK_SK_NS1G_6thread17LinearCombinationISJ_Li1EffLNS1L_9ScaleType4KindE0ELNS_15FloatRoundStyleE2ESJ_EENS1_15EpilogueDefaultEEEEEvvEEEEvNT_6ParamsE,@function
        .size           _ZN7cutlass13device_kernelINS_4gemm6kernel13GemmUniversalIN4cute5tupleIJiiiiEEENS1_10collective13CollectiveMmaINS1_34MainloopSm90TmaGmmaWarpSpecializedILi23ENS5_IJNS4_1CILi1EEESB_SB_EEENS1_35KernelTmaWarpSpecializedCooperativeEEENS5_IJNSA_ILi256EEENSA_ILi48EEENSA_ILi16EEEEEENS_6half_tENS5_IJlSB_lEEESJ_SK_NS4_8TiledMMAINS4_8MMA_AtomIJNS4_4SM904GMMA25MMA_64x16x16_F32F16F16_SSILNSO_5MajorE0ELSQ_0ELNSO_7ScaleInE1ELSR_1EEEEEENS4_6LayoutINS5_IJNSA_ILi2EEESB_SB_EEENS5_IJSB_NSA_ILi0EEESX_EEEEENS5_IJNS4_10UnderscoreES10_S10_EEEEENS4_13SM90_TMA_LOADENS4_14ComposedLayoutINS4_7SwizzleILi1ELi4ELi3EEENS4_18smem_ptr_flag_bitsILi16EEENSU_INS5_IJNSA_ILi8EEESH_EEENS5_IJSH_SB_EEEEEEEvNS4_8identityES13_S1D_vS1E_EENS_8epilogue10collective6detail29Sm90TmaWarpSpecializedAdapterINS1H_15DefaultEpilogueISJ_SK_SK_NS1G_6thread17LinearCombinationISJ_Li1EffLNS1L_9ScaleType4KindE0ELNS_15FloatRoundStyleE2ESJ_EENS1_15EpilogueDefaultEEEEEvvEEEEvNT_6ParamsE,(.L_x_199 - _ZN7cutlass13device_kernelINS_4gemm6kernel13GemmUniversalIN4cute5tupleIJiiiiEEENS1_10collective13CollectiveMmaINS1_34MainloopSm90TmaGmmaWarpSpecializedILi23ENS5_IJNS4_1CILi1EEESB_SB_EEENS1_35KernelTmaWarpSpecializedCooperativeEEENS5_IJNSA_ILi256EEENSA_ILi48EEENSA_ILi16EEEEEENS_6half_tENS5_IJlSB_lEEESJ_SK_NS4_8TiledMMAINS4_8MMA_AtomIJNS4_4SM904GMMA25MMA_64x16x16_F32F16F16_SSILNSO_5MajorE0ELSQ_0ELNSO_7ScaleInE1ELSR_1EEEEEENS4_6LayoutINS5_IJNSA_ILi2EEESB_SB_EEENS5_IJSB_NSA_ILi0EEESX_EEEEENS5_IJNS4_10UnderscoreES10_S10_EEEEENS4_13SM90_TMA_LOADENS4_14ComposedLayoutINS4_7SwizzleILi1ELi4ELi3EEENS4_18smem_ptr_flag_bitsILi16EEENSU_INS5_IJNSA_ILi8EEESH_EEENS5_IJSH_SB_EEEEEEEvNS4_8identityES13_S1D_vS1E_EENS_8epilogue10collective6detail29Sm90TmaWarpSpecializedAdapterINS1H_15DefaultEpilogueISJ_SK_SK_NS1G_6thread17LinearCombinationISJ_Li1EffLNS1L_9ScaleType4KindE0ELNS_15FloatRoundStyleE2ESJ_EENS1_15EpilogueDefaultEEEEEvvEEEEvNT_6ParamsE)
        .other          _ZN7cutlass13device_kernelINS_4gemm6kernel13GemmUniversalIN4cute5tupleIJiiiiEEENS1_10collective13CollectiveMmaINS1_34MainloopSm90TmaGmmaWarpSpecializedILi23ENS5_IJNS4_1CILi1EEESB_SB_EEENS1_35KernelTmaWarpSpecializedCooperativeEEENS5_IJNSA_ILi256EEENSA_ILi48EEENSA_ILi16EEEEEENS_6half_tENS5_IJlSB_lEEESJ_SK_NS4_8TiledMMAINS4_8MMA_AtomIJNS4_4SM904GMMA25MMA_64x16x16_F32F16F16_SSILNSO_5MajorE0ELSQ_0ELNSO_7ScaleInE1ELSR_1EEEEEENS4_6LayoutINS5_IJNSA_ILi2EEESB_SB_EEENS5_IJSB_NSA_ILi0EEESX_EEEEENS5_IJNS4_10UnderscoreES10_S10_EEEEENS4_13SM90_TMA_LOADENS4_14ComposedLayoutINS4_7SwizzleILi1ELi4ELi3EEENS4_18smem_ptr_flag_bitsILi16EEENSU_INS5_IJNSA_ILi8EEESH_EEENS5_IJSH_SB_EEEEEEEvNS4_8identityES13_S1D_vS1E_EENS_8epilogue10collective6detail29Sm90TmaWarpSpecializedAdapterINS1H_15DefaultEpilogueISJ_SK_SK_NS1G_6thread17LinearCombinationISJ_Li1EffLNS1L_9ScaleType4KindE0ELNS_15FloatRoundStyleE2ESJ_EENS1_15EpilogueDefaultEEEEEvvEEEEvNT_6ParamsE,@"STO_CUDA_ENTRY STV_DEFAULT"
_ZN7cutlass13device_kernelINS_4gemm6kernel13GemmUniversalIN4cute5tupleIJiiiiEEENS1_10collective13CollectiveMmaINS1_34MainloopSm90TmaGmmaWarpSpecializedILi23ENS5_IJNS4_1CILi1EEESB_SB_EEENS1_35KernelTmaWarpSpecializedCooperativeEEENS5_IJNSA_ILi256EEENSA_ILi48EEENSA_ILi16EEEEEENS_6half_tENS5_IJlSB_lEEESJ_SK_NS4_8TiledMMAINS4_8MMA_AtomIJNS4_4SM904GMMA25MMA_64x16x16_F32F16F16_SSILNSO_5MajorE0ELSQ_0ELNSO_7ScaleInE1ELSR_1EEEEEENS4_6LayoutINS5_IJNSA_ILi2EEESB_SB_EEENS5_IJSB_NSA_ILi0EEESX_EEEEENS5_IJNS4_10UnderscoreES10_S10_EEEEENS4_13SM90_TMA_LOADENS4_14ComposedLayoutINS4_7SwizzleILi1ELi4ELi3EEENS4_18smem_ptr_flag_bitsILi16EEENSU_INS5_IJNSA_ILi8EEESH_EEENS5_IJSH_SB_EEEEEEEvNS4_8identityES13_S1D_vS1E_EENS_8epilogue10collective6detail29Sm90TmaWarpSpecializedAdapterINS1H_15DefaultEpilogueISJ_SK_SK_NS1G_6thread17LinearCombinationISJ_Li1EffLNS1L_9ScaleType4KindE0ELNS_15FloatRoundStyleE2ESJ_EENS1_15EpilogueDefaultEEEEEvvEEEEvNT_6ParamsE:
[----:B------:R-:W0:Y:S01]  /*0000*/  LDC R1, c[0x0][0x28] ;  /* 0x00000a00ff017b82 */ /* 0x000e220000000800 */
[----:B------:R-:W1:Y:S01]  /*0010*/  S2R R18, SR_TID.X ;  /* 0x0000000000127919 */ /* 0x000e620000002100 */
[----:B------:R-:W-:Y:S01]  /*0020*/  ELECT P0, URZ, PT ;  /* 0x00000000003f782f */ /* 0x000fe20003800000 */
[----:B------:R-:W-:Y:S01]  /*0030*/  BSSY B0, `(.L_x_0) ;  /* 0x000000f000007945 */ /* 0x000fe20003800000 */
[--C-:B-1----:R-:W-:Y:S02]  /*0040*/  SHF.R.U32.HI R0, RZ, 0x5, R18.reuse ;  /* 0x00000005ff007819 */ /* 0x102fe40000011612 */
[----:B------:R-:W-:-:S03]  /*0050*/  SHF.R.U32.HI R22, RZ, 0x7, R18 ;  /* 0x00000007ff167819 */ /* 0x000fc60000011612 */
[----:B------:R-:W1:Y:S04]  /*0060*/  SHFL.IDX PT, R5, R0, RZ, 0x1f ;  /* 0x00001fff00057589 */ /* 0x000e6800000e0000 */
[----:B------:R2:W3:Y:S01]  /*0070*/  SHFL.IDX PT, R8, R22, RZ, 0x1f ;  /* 0x00001fff16087589 */ /* 0x0004e200000e0000 */
[----:B-1----:R-:W-:-:S13]  /*0080*/  ISETP.NE.OR P0, PT, R5, RZ, !P0 ;  /* 0x000000ff0500720c */ /* 0x002fda0004705670 */
[----:B0-23--:R-:W-:Y:S05]  /*0090*/  @P0 BRA `(.L_x_1) ;  /* 0x0000000000200947 */ /* 0x00dfea0003800000 */
[----:B------:R-:W-:Y:S02]  /*00a0*/  ULDC.64 UR4, c[0x0][0x198] ;  /* 0x0000660000047ab9 */ /* 0x000fe40000000a00 */
[----:B------:R-:W-:Y:S02]  /*00b0*/  UIADD3 UR6, UP0, UR4, 0xf0, URZ ;  /* 0x000000f004067890 */ /* 0x000fe4000ff1e03f */
[----:B------:R-:W-:Y:S02]  /*00c0*/  UIADD3 UR4, UP1, UR4, 0x1f0, URZ ;  /* 0x000001f004047890 */ /* 0x000fe4000ff3e03f */
[----:B------:R-:W-:Y:S02]  /*00d0*/  UIADD3.X UR7, URZ, UR5, URZ, UP0, !UPT ;  /* 0x000000053f077290 */ /* 0x000fe400087fe43f */
[----:B------:R-:W-:-:S07]  /*00e0*/  UIADD3.X UR5, URZ, UR5, URZ, UP1, !UPT ;  /* 0x000000053f057290 */ /* 0x000fce0008ffe43f */
[----:B------:R0:W-:Y:S02]  /*00f0*/  UTMACCTL.PF [UR6] ;  /* 0x00000000060079b9 */ /* 0x0001e40008040000 */
[----:B------:R0:W-:Y:S02]  /*0100*/  UTMACCTL.PF [UR4] ;  /* 0x00000000040079b9 */ /* 0x0001e40008040000 */
[----:B0-----:R-:W-:Y:S01]  /*0110*/  NOP ;  /* 0x0000000000007918 */ /* 0x001fe20000000000 */
.L_x_1:
[----:B------:R-:W-:Y:S05]  /*0120*/  BSYNC B0 ;  /* 0x0000000000007941 */ /* 0x000fea0003800000 */
.L_x_0:
[----:B------:R-:W0:Y:S02]  /*0130*/  SHFL.IDX PT, R2, R0, RZ, 0x1f ;  /* 0x00001fff00027589 */ /* 0x000e2400000e0000 */
[----:B0-----:R-:W-:-:S13]  /*0140*/  ISETP.NE.AND P0, PT, R2, RZ, PT ;  /* 0x000000ff0200720c */ /* 0x001fda0003f05270 */
[----:B------:R-:W-:Y:S05]  /*0150*/  @P0 BRA `(.L_x_2) ;  /* 0x0000000000fc0947 */ /* 0x000fea0003800000 */
[----:B------:R-:W-:Y:S01]  /*0160*/  ELECT P0, URZ, PT ;  /* 0x00000000003f782f */ /* 0x000fe20003800000 */
[----:B------:R-:W-:-:S12]  /*0170*/  BSSY B0, `(.L_x_2) ;  /* 0x000003d000007945 */ /* 0x000fd80003800000 */
[----:B------:R-:W-:Y:S05]  /*0180*/  @!P0 BRA `(.L_x_3) ;  /* 0x0000000000ec8947 */ /* 0x000fea0003800000 */
[----:B------:R-:W0:Y:S01]  /*0190*/  S2UR UR8, SR_CgaCtaId ;  /* 0x00000000000879c3 */ /* 0x000e220000008800 */
[----:B------:R-:W-:Y:S01]  /*01a0*/  UMOV UR4, 0x400 ;  /* 0x0000040000047882 */ /* 0x000fe20000000000 */
[----:B------:R-:W-:Y:S01]  /*01b0*/  UMOV UR5, 0x1 ;  /* 0x0000000100057882 */ /* 0x000fe20000000000 */
[----:B------:R-:W-:Y:S02]  /*01c0*/  UMOV UR6, 0x100 ;  /* 0x0000010000067882 */ /* 0x000fe40000000000 */
[----:B------:R-:W-:-:S04]  /*01d0*/  UIADD3 UR6, -UR6, 0x100000, URZ ;  /* 0x0010000006067890 */ /* 0x000fc8000fffe13f */
[----:B------:R-:W-:Y:S02]  /*01e0*/  USHF.L.U32 UR7, UR6, 0xb, URZ ;  /* 0x0000000b06077899 */ /* 0x000fe4000800063f */
[----:B------:R-:W-:Y:S02]  /*01f0*/  USHF.L.U32 UR6, UR6, 0x1, URZ ;  /* 0x0000000106067899 */ /* 0x000fe4000800063f */
[----:B0-----:R-:W-:Y:S02]  /*0200*/  ULEA UR8, UR8, UR4, 0x18 ;  /* 0x0000000408087291 */ /* 0x001fe4000f8ec03f */
[----:B------:R-:W-:-:S04]  /*0210*/  UIADD3 UR4, -UR5, 0x100000, URZ ;  /* 0x0010000005047890 */ /* 0x000fc8000fffe13f */
[----:B------:R-:W-:Y:S02]  /*0220*/  USHF.L.U32 UR5, UR4, 0xb, URZ ;  /* 0x0000000b04057899 */ /* 0x000fe4000800063f */
[----:B------:R-:W-:Y:S01]  /*0230*/  USHF.L.U32 UR4, UR4, 0x1, URZ ;  /* 0x0000000104047899 */ /* 0x000fe2000800063f */
[----:B------:R-:W0:Y:S11]  /*0240*/  FENCE.VIEW.ASYNC.S ;  /* 0x00000000000073c6 */ /* 0x000e360000000000 */
[----:B0-----:R0:W1:Y:S01]  /*0250*/  SYNCS.EXCH.64 URZ, [UR8], UR4 ;  /* 0x00000004083f75b2 */ /* 0x0010620008000100 */
[----:B------:R0:W2:Y:S01]  /*0260*/  SYNCS.EXCH.64 URZ, [UR8+0xb8], UR6 ;  /* 0x0000b806083f75b2 */ /* 0x0000a20008000100 */
[----:B------:R0:W3:Y:S01]  /*0270*/  SYNCS.EXCH.64 URZ, [UR8+0x8], UR4 ;  /* 0x00000804083f75b2 */ /* 0x0000e20008000100 */
[----:B------:R0:W4:Y:S01]  /*0280*/  SYNCS.EXCH.64 URZ, [UR8+0xc0], UR6 ;  /* 0x0000c006083f75b2 */ /* 0x0001220008000100 */
[----:B------:R0:W0:Y:S01]  /*0290*/  SYNCS.EXCH.64 URZ, [UR8+0x10], UR4 ;  /* 0x00001004083f75b2 */ /* 0x0000220008000100 */
        /* <DEDUP_REMOVED lines=41> */
[----:B-1234-:R-:W-:Y:S01]  /*0530*/  NOP ;  /* 0x0000000000007918 */ /* 0x01efe20000000000 */
.L_x_3:
[----:B0-----:R-:W-:Y:S05]  /*0540*/  BSYNC B0 ;  /* 0x0000000000007941 */ /* 0x001fea0003800000 */
.L_x_2:
[----:B------:R-:W0:Y:S01]  /*0550*/  SHFL.IDX PT, R0, R0, RZ, 0x1f ;  /* 0x00001fff00007589 */ /* 0x000e2200000e0000 */
[----:B------:R-:W-:Y:S01]  /*0560*/  ELECT P0, URZ, PT ;  /* 0x00000000003f782f */ /* 0x000fe20003800000 */
[----:B------:R-:W1:Y:S01]  /*0570*/  LDC R2, c[0x0][0x65c] ;  /* 0x00019700ff027b82 */ /* 0x000e620000000800 */
[----:B------:R-:W-:Y:S01]  /*0580*/  SHF.R.S32.HI R6, RZ, 0x1f, R5 ;  /* 0x0000001fff067819 */ /* 0x000fe20000011405 */
[----:B------:R-:W2:Y:S01]  /*0590*/  S2R R3, SR_CTAID.Y ;  /* 0x0000000000037919 */ /* 0x000ea20000002600 */
[----:B------:R-:W-:Y:S01]  /*05a0*/  UMOV UR4, 0x20 ;  /* 0x0000002000047882 */ /* 0x000fe20000000000 */
[----:B------:R-:W-:Y:S01]  /*05b0*/  ISETP.NE.AND P2, PT, R8, RZ, PT ;  /* 0x000000ff0800720c */ /* 0x000fe20003f45270 */
[----:B------:R-:W-:Y:S01]  /*05c0*/  NOP ;  /* 0x0000000000007918 */ /* 0x000fe20000000000 */
[----:B------:R-:W3:Y:S01]  /*05d0*/  S2R R4, SR_CTAID.X ;  /* 0x0000000000047919 */ /* 0x000ee20000002500 */
[----:B------:R-:W-:Y:S01]  /*05e0*/  LEA.HI R6, R6, R5, RZ, 0x2 ;  /* 0x0000000506067211 */ /* 0x000fe200078f10ff */
[----:B------:R-:W-:Y:S01]  /*05f0*/  NOP ;  /* 0x0000000000007918 */ /* 0x000fe20000000000 */
[----:B0-----:R-:W-:-:S02]  /*0600*/  ISETP.NE.OR P0, PT, R0, RZ, !P0 ;  /* 0x000000ff0000720c */ /* 0x001fc40004705670 */
[----:B-1----:R-:W-:-:S04]  /*0610*/  ISETP.NE.AND P3, PT, R2, 0x1, PT ;  /* 0x000000010200780c */ /* 0x002fc80003f65270 */
[----:B------:R-:W-:Y:S02]  /*0620*/  P2R R0, PR, RZ, 0x8 ;  /* 0x00000008ff007803 */ /* 0x000fe40000000000 */
[----:B------:R-:W-:-:S05]  /*0630*/  LOP3.LUT R0, R6, 0xfffffffc, RZ, 0xc0, !PT ;  /* 0xfffffffc06007812 */ /* 0x000fca00078ec0ff */
[----:B------:R-:W-:Y:S01]  /*0640*/  VOTEU.ALL UP0, P0 ;  /* 0x00000000003f7886 */ /* 0x000fe20000000000 */
[----:B------:R-:W-:Y:S01]  /*0650*/  IMAD.IADD R0, R5, 0x1, -R0 ;  /* 0x0000000105007824 */ /* 0x000fe200078e0a00 */
[----:B------:R-:W3:Y:S01]  /*0660*/  @P3 LDC R17, c[0x0][0x10] ;  /* 0x00000400ff113b82 */ /* 0x000ee20000000800 */
[----:B------:R-:W-:Y:S01]  /*0670*/  VOTEU.ALL UP1, P0 ;  /* 0x00000000003f7886 */ /* 0x000fe20000020000 */
[----:B--2---:R-:W-:Y:S01]  /*0680*/  @P3 IMAD.MOV.U32 R6, RZ, RZ, R3 ;  /* 0x000000ffff063224 */ /* 0x004fe200078e0003 */
[----:B------:R-:W-:Y:S01]  /*0690*/  @!UP0 UMOV UR6, 0x400 ;  /* 0x0000040000068882 */ /* 0x000fe20000000000 */
[----:B------:R-:W-:-:S04]  /*06a0*/  @!UP0 UIADD3 UR4, -UR4, 0x100000, URZ ;  /* 0x0010000004048890 */ /* 0x000fc8000fffe13f */
[----:B------:R-:W-:Y:S02]  /*06b0*/  @!UP0 USHF.L.U32 UR5, UR4, 0xb, URZ ;  /* 0x0000000b04058899 */ /* 0x000fe4000800063f */
[----:B------:R-:W-:Y:S01]  /*06c0*/  @!UP0 USHF.L.U32 UR4, UR4, 0x1, URZ ;  /* 0x0000000104048899 */ /* 0x000fe2000800063f */
[----:B------:R-:W-:Y:S02]  /*06d0*/  @P3 IMAD.MOV.U32 R7, RZ, RZ, RZ ;  /* 0x000000ffff073224 */ /* 0x000fe400078e00ff */
[----:B------:R-:W-:Y:S01]  /*06e0*/  IMAD.MOV.U32 R5, RZ, RZ, RZ ;  /* 0x000000ffff057224 */ /* 0x000fe200078e00ff */
[----:B------:R-:W0:Y:S01]  /*06f0*/  @!UP0 S2UR UR7, SR_CgaCtaId ;  /* 0x00000000000789c3 */ /* 0x000e220000008800 */
[----:B------:R-:W-:-:S07]  /*0700*/  @P3 IMAD.MOV.U32 R11, RZ, RZ, RZ ;  /* 0x000000ffff0b3224 */ /* 0x000fce00078e00ff */
[----:B------:R-:W1:Y:S01]  /*0710*/  @!P3 LDC R9, c[0x0][0xc] ;  /* 0x00000300ff09bb82 */ /* 0x000e620000000800 */
[----:B---3--:R-:W-:-:S04]  /*0720*/  @P3 IMAD.WIDE.U32 R16, R4, R17, R6 ;  /* 0x0000001104103225 */ /* 0x008fc800078e0006 */
[----:B------:R-:W-:Y:S01]  /*0730*/  @P3 IMAD.IADD R17, R17, 0x1, R11 ;  /* 0x0000000111113824 */ /* 0x000fe200078e020b */
[----:B0-----:R-:W-:Y:S01]  /*0740*/  @!UP0 ULEA UR6, UR7, UR6, 0x18 ;  /* 0x0000000607068291 */ /* 0x001fe2000f8ec03f */
[----:B------:R-:W-:Y:S01]  /*0750*/  VOTEU.ALL UP0, P0 ;  /* 0x00000000003f7886 */ /* 0x000fe20000000000 */
[----:B------:R-:W-:-:S04]  /*0760*/  ISETP.NE.AND P0, PT, R0, 0x3, PT ;  /* 0x000000030000780c */ /* 0x000fc80003f05270 */
[----:B------:R-:W-:Y:S01]  /*0770*/  ISETP.EQ.OR P0, PT, R0, RZ, !P0 ;  /* 0x000000ff0000720c */ /* 0x000fe20004702670 */
[----:B-1----:R-:W-:-:S03]  /*0780*/  @!P3 IMAD.WIDE.U32 R6, R9, R3, R4 ;  /* 0x000000030906b225 */ /* 0x002fc600078e0004 */
[C---:B------:R-:W-:Y:S01]  /*0790*/  ISETP.EQ.AND P0, PT, R8.reuse, RZ, P0 ;  /* 0x000000ff0800720c */ /* 0x040fe20000702270 */
[----:B------:R-:W-:Y:S01]  /*07a0*/  VIADD R8, R8, 0xffffffff ;  /* 0xffffffff08087836 */ /* 0x000fe20000000000 */
[----:B------:R-:W0:Y:S02]  /*07b0*/  FENCE.VIEW.ASYNC.S ;  /* 0x00000000000073c6 */ /* 0x000e240000000000 */
[----:B0-----:R0:W1:Y:S01]  /*07c0*/  @!UP0 SYNCS.EXCH.64 URZ, [UR6+0x180], UR4 ;  /* 0x00018004063f85b2 */ /* 0x0010620008000100 */
[----:B------:R-:W-:Y:S01]  /*07d0*/  @!P3 IMAD.MOV.U32 R16, RZ, RZ, R6 ;  /* 0x000000ffff10b224 */ /* 0x000fe200078e0006 */
[----:B------:R-:W-:Y:S01]  /*07e0*/  SEL R19, RZ, 0x1, !P0 ;  /* 0x00000001ff137807 */ /* 0x000fe20004000000 */
[----:B------:R-:W-:Y:S01]  /*07f0*/  @!P3 IMAD.MOV.U32 R17, RZ, RZ, R7 ;  /* 0x000000ffff11b224 */ /* 0x000fe200078e0007 */
[----:B------:R-:W-:-:S04]  /*0800*/  ISETP.GE.U32.AND P1, PT, R8, 0x2, PT ;  /* 0x000000020800780c */ /* 0x000fc80003f26070 */
[----:B------:R-:W-:Y:S01]  /*0810*/  SEL R19, R19, 0x2, P1 ;  /* 0x0000000213137807 */ /* 0x000fe20000800000 */
[----:B------:R0:W1:Y:S01]  /*0820*/  @!UP1 SYNCS.EXCH.64 URZ, [UR6+0x188], UR4 ;  /* 0x00018804063f95b2 */ /* 0x0000620008000100 */
[----:B------:R-:W-:Y:S01]  /*0830*/  NOP ;  /* 0x0000000000007918 */ /* 0x000fe20000000000 */
[----:B-1----:R-:W-:Y:S06]  /*0840*/  BAR.SYNC.DEFER_BLOCKING 0x0 ;  /* 0x0000000000007b1d */ /* 0x002fec0000010000 */
[----:B------:R-:W-:Y:S05]  /*0850*/  @!P2 BRA `(.L_x_4) ;  /* 0x000000500050a947 */ /* 0x000fea0003800000 */
[----:B------:R-:W-:-:S13]  /*0860*/  ISETP.GT.U32.AND P0, PT, R8, 0x1, PT ;  /* 0x000000010800780c */ /* 0x000fda0003f04070 */
[----:B0-----:R-:W-:Y:S05]  /*0870*/  @P0 EXIT ;  /* 0x000000000000094d */ /* 0x001fea0003800000 */
[----:B------:R-:W-:Y:S01]  /*0880*/  ULDC.64 UR4, c[0x0][0x650] ;  /* 0x0001940000047ab9 */ /* 0x000fe20000000a00 */
[----:B------:R-:W-:Y:S01]  /*0890*/  PRMT R0, RZ, 0x7610, R0 ;  /* 0x00007610ff007816 */ /* 0x000fe20000000000 */
[----:B------:R-:W-:Y:S01]  /*08a0*/  IMAD.MOV.U32 R74, RZ, RZ, -0x1 ;  /* 0xffffffffff4a7424 */ /* 0x000fe200078e00ff */
[----:B------:R-:W-:Y:S01]  /*08b0*/  ISETP.GE.U32.AND P0, PT, R16, UR4, PT ;  /* 0x0000000410007c0c */ /* 0x000fe2000bf06070 */
[----:B------:R-:W-:Y:S02]  /*08c0*/  IMAD.MOV.U32 R75, RZ, RZ, -0x1 ;  /* 0xffffffffff4b7424 */ /* 0x000fe400078e00ff */
[----:B------:R-:W-:Y:S01]  /*08d0*/  IMAD.MOV.U32 R23, RZ, RZ, -0x1 ;  /* 0xffffffffff177424 */ /* 0x000fe200078e00ff */
[----:B------:R-:W-:-:S13]  /*08e0*/  ISETP.GE.U32.AND.EX P0, PT, R17, UR5, PT, P0 ;  /* 0x0000000511007c0c */ /* 0x000fda000bf06100 */
[----:B------:R-:W-:Y:S05]  /*08f0*/  @P0 BRA `(.L_x_5) ;  /* 0x0000000400540947 */ /* 0x000fea0003800000 */
[----:B------:R-:W0:Y:S01]  /*0900*/  LDC.64 R14, c[0x0][0x628] ;  /* 0x00018a00ff0e7b82 */ /* 0x000e220000000a00 */
[----:B------:R-:W-:Y:S02]  /*0910*/  IMAD.MOV.U32 R6, RZ, RZ, R16 ;  /* 0x000000ffff067224 */ /* 0x000fe400078e0010 */
[----:B------:R-:W-:-:S05]  /*0920*/  IMAD.MOV.U32 R7, RZ, RZ, R17 ;  /* 0x000000ffff077224 */ /* 0x000fca00078e0011 */
[----:B------:R-:W1:Y:S08]  /*0930*/  LDC R0, c[0x0][0x630] ;  /* 0x00018c00ff007b82 */ /* 0x000e700000000800 */
[----:B------:R-:W2:Y:S01]  /*0940*/  LDC.64 R20, c[0x0][0x620] ;  /* 0x00018800ff147b82 */ /* 0x000ea20000000a00 */
[----:B0-----:R-:W-:-:S04]  /*0950*/  ISETP.NE.U32.AND P0, PT, R14, RZ, PT ;  /* 0x000000ff0e00720c */ /* 0x001fc80003f05070 */
[----:B------:R-:W-:-:S13]  /*0960*/  ISETP.NE.AND.EX P0, PT, R15, RZ, PT, P0 ;  /* 0x000000ff0f00720c */ /* 0x000fda0003f05300 */
[----:B-12---:R-:W-:Y:S05]  /*0970*/  @!P0 BRA `(.L_x_6) ;  /* 0x0000000000288947 */ /* 0x006fea0003800000 */
[----:B------:R-:W0:Y:S02]  /*0980*/  LDC R11, c[0x0][0x634] ;  /* 0x00018d00ff0b7b82 */ /* 0x000e240000000800 */
[----:B0-----:R-:W-:-:S05]  /*0990*/  IADD3 R11, P0, R16, R11, RZ ;  /* 0x0000000b100b7210 */ /* 0x001fca0007f1e0ff */
[----:B------:R-:W-:-:S04]  /*09a0*/  IMAD.X R13, RZ, RZ, R17, P0 ;  /* 0x000000ffff0d7224 */ /* 0x000fc800000e0611 */
[----:B------:R-:W-:-:S04]  /*09b0*/  IMAD.WIDE.U32 R6, R13, R14, RZ ;  /* 0x0000000e0d067225 */ /* 0x000fc800078e00ff */
[----:B------:R-:W-:-:S04]  /*09c0*/  IMAD.WIDE.U32 R8, P0, R11, R15, R6 ;  /* 0x0000000f0b087225 */ /* 0x000fc80007800006 */
[----:B------:R-:W-:-:S04]  /*09d0*/  IMAD.WIDE.U32 R6, R11, R14, RZ ;  /* 0x0000000e0b067225 */ /* 0x000fc800078e00ff */
[----:B------:R-:W-:Y:S01]  /*09e0*/  IMAD.X R11, RZ, RZ, RZ, P0 ;  /* 0x000000ffff0b7224 */ /* 0x000fe200000e06ff */
[----:B------:R-:W-:Y:S01]  /*09f0*/  IADD3 RZ, P0, R7, R8, RZ ;  /* 0x0000000807ff7210 */ /* 0x000fe20007f1e0ff */
[----:B------:R-:W-:-:S04]  /*0a00*/  IMAD.MOV.U32 R10, RZ, RZ, R9 ;  /* 0x000000ffff0a7224 */ /* 0x000fc800078e0009 */
[----:B------:R-:W-:-:S08]  /*0a10*/  IMAD.WIDE.U32.X R6, R13, R15, R10, P0 ;  /* 0x0000000f0d067225 */ /* 0x000fd000000e040a */
.L_x_6:
[-CC-:B------:R-:W-:Y:S01]  /*0a20*/  SHF.R.U64 R23, R6, R0.reuse, R7.reuse ;  /* 0x0000000006177219 */ /* 0x180fe20000001207 */
[----:B------:R-:W0:Y:S01]  /*0a30*/  LDC R10, c[0x0][0x618] ;  /* 0x00018600ff0a7b82 */ /* 0x000e220000000800 */
[----:B------:R-:W-:Y:S01]  /*0a40*/  SHF.R.U32.HI R5, RZ, R0, R7 ;  /* 0x00000000ff057219 */ /* 0x000fe20000011607 */
[----:B------:R-:W-:Y:S01]  /*0a50*/  ULDC UR4, c[0x0][0x150] ;  /* 0x0000540000047ab9 */ /* 0x000fe20000000800 */
[----:B------:R-:W-:Y:S02]  /*0a60*/  IADD3 R9, P0, RZ, -R23, RZ ;  /* 0x80000017ff097210 */ /* 0x000fe40007f1e0ff */
[----:B------:R-:W-:-:S03]  /*0a70*/  I2FP.F32.U32 R0, R4 ;  /* 0x0000000400007245 */ /* 0x000fc60000201000 */
[----:B------:R-:W1:Y:S01]  /*0a80*/  LDC.64 R28, c[0x0][0x640] ;  /* 0x00019000ff1c7b82 */ /* 0x000e620000000a00 */
[----:B------:R-:W-:Y:S02]  /*0a90*/  IMAD.X R11, RZ, RZ, ~R5, P0 ;  /* 0x000000ffff0b7224 */ /* 0x000fe400000e0e05 */
[----:B------:R-:W-:Y:S01]  /*0aa0*/  FMUL R0, R0, UR4 ;  /* 0x0000000400007c20 */ /* 0x000fe20008400000 */
[----:B------:R-:W-:Y:S01]  /*0ab0*/  IMAD.WIDE.U32 R6, R9, R20, R16 ;  /* 0x0000001409067225 */ /* 0x000fe200078e0010 */
[----:B------:R-:W-:-:S03]  /*0ac0*/  ULDC UR4, c[0x0][0x154] ;  /* 0x0000550000047ab9 */ /* 0x000fc60000000800 */
[----:B------:R-:W-:Y:S01]  /*0ad0*/  IMAD R8, R11, R20, RZ ;  /* 0x000000140b087224 */ /* 0x000fe200078e02ff */
[----:B------:R-:W2:Y:S01]  /*0ae0*/  LDC R5, c[0x0][0x144] ;  /* 0x00005100ff057b82 */ /* 0x000ea20000000800 */
[----:B------:R-:W3:Y:S02]  /*0af0*/  F2I.U32.TRUNC.NTZ R0, R0 ;  /* 0x0000000000007305 */ /* 0x000ee4000020f000 */
[----:B------:R-:W-:-:S04]  /*0b00*/  IMAD R9, R9, R21, R8 ;  /* 0x0000001509097224 */ /* 0x000fc800078e0208 */
[----:B------:R-:W-:Y:S01]  /*0b10*/  IMAD.IADD R7, R7, 0x1, R9 ;  /* 0x0000000107077824 */ /* 0x000fe200078e0209 */
[----:B------:R-:W4:Y:S01]  /*0b20*/  LDC R12, c[0x0][0x608] ;  /* 0x00018200ff0c7b82 */ /* 0x000f220000000800 */
[----:B------:R-:W-:-:S03]  /*0b30*/  IMAD.MOV.U32 R9, RZ, RZ, -0x1 ;  /* 0xffffffffff097424 */ /* 0x000fc600078e00ff */
[-CC-:B0-----:R-:W-:Y:S02]  /*0b40*/  SHF.R.U64 R20, R6, R10.reuse, R7.reuse ;  /* 0x0000000a06147219 */ /* 0x181fe40000001207 */
[----:B------:R-:W-:Y:S02]  /*0b50*/  I2FP.F32.U32 R6, R3 ;  /* 0x0000000300067245 */ /* 0x000fe40000201000 */
[----:B------:R-:W0:Y:S01]  /*0b60*/  LDC R26, c[0x0][0x658] ;  /* 0x00019600ff1a7b82 */ /* 0x000e220000000800 */
[----:B-1----:R-:W-:Y:S01]  /*0b70*/  ISETP.NE.U32.AND P0, PT, R28, RZ, PT ;  /* 0x000000ff1c00720c */ /* 0x002fe20003f05070 */
[----:B---3--:R-:W-:Y:S01]  /*0b80*/  IMAD.MOV R8, RZ, RZ, -R0 ;  /* 0x000000ffff087224 */ /* 0x008fe200078e0a00 */
[----:B------:R-:W-:Y:S01]  /*0b90*/  SHF.R.U32.HI R7, RZ, R10, R7 ;  /* 0x0000000aff077219 */ /* 0x000fe20000011607 */
[----:B------:R-:W-:Y:S01]  /*0ba0*/  FMUL R6, R6, UR4 ;  /* 0x0000000406067c20 */ /* 0x000fe20008400000 */
[----:B------:R-:W-:-:S03]  /*0bb0*/  ISETP.NE.AND.EX P0, PT, R29, RZ, PT, P0 ;  /* 0x000000ff1d00720c */ /* 0x000fc60003f05300 */
[----:B------:R-:W1:Y:S01]  /*0bc0*/  LDC R14, c[0x0][0x148] ;  /* 0x00005200ff0e7b82 */ /* 0x000e620000000800 */
[----:B--2---:R-:W-:-:S07]  /*0bd0*/  IMAD R0, R5, R8, R4 ;  /* 0x0000000805007224 */ /* 0x004fce00078e0204 */
[----:B------:R-:W2:Y:S01]  /*0be0*/  LDC R24, c[0x0][0x600] ;  /* 0x00018000ff187b82 */ /* 0x000ea20000000800 */
[-CC-:B----4-:R-:W-:Y:S02]  /*0bf0*/  SHF.R.U64 R30, R20, R12.reuse, R7.reuse ;  /* 0x0000000c141e7219 */ /* 0x190fe40000001207 */
[----:B------:R-:W-:Y:S01]  /*0c00*/  SHF.R.U32.HI R5, RZ, R12, R7 ;  /* 0x0000000cff057219 */ /* 0x000fe20000011607 */
[----:B------:R-:W-:Y:S01]  /*0c10*/  IMAD.MOV.U32 R7, RZ, RZ, 0x1 ;  /* 0x00000001ff077424 */ /* 0x000fe200078e00ff */
[----:B------:R3:W4:Y:S03]  /*0c20*/  F2I.U32.TRUNC.NTZ R12, R6 ;  /* 0x00000006000c7305 */ /* 0x000726000020f000 */
[----:B------:R-:W1:Y:S01]  /*0c30*/  LDC R15, c[0x0][0x648] ;  /* 0x00019200ff0f7b82 */ /* 0x000e620000000800 */
[-C--:B0-----:R-:W-:Y:S02]  /*0c40*/  SHF.L.U32 R4, R9, R26.reuse, RZ ;  /* 0x0000001a09047219 */ /* 0x081fe400000006ff */
[----:B------:R-:W-:-:S02]  /*0c50*/  SHF.R.U64 R32, R30, R26, R5 ;  /* 0x0000001a1e207219 */ /* 0x000fc40000001205 */
[----:B------:R-:W-:Y:S02]  /*0c60*/  LOP3.LUT R11, RZ, R4, RZ, 0x33, !PT ;  /* 0x00000004ff0b7212 */ /* 0x000fe400078e33ff */
[-C--:B------:R-:W-:Y:S01]  /*0c70*/  SHF.R.U32.HI R5, RZ, R26.reuse, R5 ;  /* 0x0000001aff057219 */ /* 0x080fe20000011605 */
[----:B------:R-:W0:Y:S01]  /*0c80*/  LDC R21, c[0x0][0x638] ;  /* 0x00018e00ff157b82 */ /* 0x000e220000000800 */
[----:B------:R-:W-:Y:S01]  /*0c90*/  SHF.L.U32 R10, R7, R26, RZ ;  /* 0x0000001a070a7219 */ /* 0x000fe200000006ff */
[----:B------:R-:W-:-:S06]  /*0ca0*/  IMAD.MOV.U32 R4, RZ, RZ, R32 ;  /* 0x000000ffff047224 */ /* 0x000fcc00078e0020 */
[----:B------:R-:W0:Y:S01]  /*0cb0*/  LDC R74, c[0x0][0x610] ;  /* 0x00018400ff4a7b82 */ /* 0x000e220000000800 */
[----:B---34-:R-:W-:Y:S05]  /*0cc0*/  @!P0 BRA `(.L_x_7) ;  /* 0x0000000000288947 */ /* 0x018fea0003800000 */
[----:B------:R-:W3:Y:S02]  /*0cd0*/  LDC R9, c[0x0][0x64c] ;  /* 0x00019300ff097b82 */ /* 0x000ee40000000800 */
[----:B---3--:R-:W-:-:S05]  /*0ce0*/  IADD3 R9, P0, R32, R9, RZ ;  /* 0x0000000920097210 */ /* 0x008fca0007f1e0ff */
        /* <DEDUP_REMOVED lines=8> */
.L_x_7:
[----:B-1----:R-:W-:Y:S01]  /*0d70*/  SHF.R.U64 R4, R4, R15, R5 ;  /* 0x0000000f04047219 */ /* 0x002fe20000001205 */
[----:B--2---:R-:W-:Y:S01]  /*0d80*/  VIADD R5, R24, 0xffffffff ;  /* 0xffffffff18057836 */ /* 0x004fe20000000000 */
[----:B------:R-:W-:Y:S01]  /*0d90*/  LOP3.LUT R11, R30, R11, RZ, 0xc0, !PT ;  /* 0x0000000b1e0b7212 */ /* 0x000fe200078ec0ff */
[----:B------:R-:W-:Y:S02]  /*0da0*/  IMAD.MOV R12, RZ, RZ, -R12 ;  /* 0x000000ffff0c7224 */ /* 0x000fe400078e0a0c */
[----:B------:R-:W-:Y:S01]  /*0db0*/  IMAD.MOV R6, RZ, RZ, -R4 ;  /* 0x000000ffff067224 */ /* 0x000fe200078e0a04 */
[----:B------:R-:W-:Y:S01]  /*0dc0*/  LOP3.LUT R5, R20, R5, RZ, 0xc0, !PT ;  /* 0x0000000514057212 */ /* 0x000fe200078ec0ff */
[----:B------:R-:W-:Y:S02]  /*0dd0*/  @P3 IMAD R0, R14, R12, R3 ;  /* 0x0000000c0e003224 */ /* 0x000fe400078e0203 */
[----:B------:R-:W-:Y:S02]  /*0de0*/  IMAD R11, R10, R4, R11 ;  /* 0x000000040a0b7224 */ /* 0x000fe400078e020b */
[----:B0-----:R-:W-:-:S02]  /*0df0*/  IMAD R3, R6, R21, R32 ;  /* 0x0000001506037224 */ /* 0x001fc400078e0220 */
[----:B------:R-:W-:Y:S02]  /*0e00*/  IMAD R74, R11, R74, R0 ;  /* 0x0000004a0b4a7224 */ /* 0x000fe400078e0200 */
[----:B------:R-:W-:Y:S02]  /*0e10*/  IMAD R3, R3, R24, R5 ;  /* 0x0000001803037224 */ /* 0x000fe400078e0205 */
[----:B------:R-:W-:-:S03]  /*0e20*/  IMAD.MOV.U32 R0, RZ, RZ, 0x1 ;  /* 0x00000001ff007424 */ /* 0x000fc600078e00ff */
[----:B------:R-:W-:Y:S02]  /*0e30*/  SEL R75, R3, R74, !P3 ;  /* 0x0000004a034b7207 */ /* 0x000fe40005800000 */
[----:B------:R-:W-:-:S07]  /*0e40*/  SEL R74, R74, R3, !P3 ;  /* 0x000000034a4a7207 */ /* 0x000fce0005800000 */
.L_x_5:
[----:B------:R-:W-:-:S08]  /*0e50*/  NOP ;  /* 0x0000000000007918 */ /* 0x000fd00000000000 */
[----:B------:R-:W0:Y:S02]  /*0e60*/  USETMAXREG.TRY_ALLOC.CTAPOOL UP0, 0xe8 ;  /* 0x000000e8000079c8 */ /* 0x000e240008000600 */
[----:B0-----:R-:W-:-:S13]  /*0e70*/  PLOP3.LUT P0, PT, PT, PT, UP0, 0x80, 0x0 ;  /* 0x000000000000781c */ /* 0x001fda0003f0f008 */
[----:B------:R-:W-:Y:S05]  /*0e80*/  @!P0 BRA `(.L_x_5) ;  /* 0xfffffffc00f08947 */ /* 0x000fea000383ffff */
[----:B------:R-:W-:Y:S01]  /*0e90*/  ULDC.64 UR4, c[0x0][0x598] ;  /* 0x0001660000047ab9 */ /* 0x000fe20000000a00 */
[----:B------:R-:W-:Y:S01]  /*0ea0*/  ULDC.64 UR36, c[0x0][0x208] ;  /* 0x0000820000247ab9 */ /* 0x000fe20000000a00 */
[----:B------:R-:W-:-:S04]  /*0eb0*/  ISETP.NE.U32.AND P0, PT, RZ, UR4, PT ;  /* 0x00000004ff007c0c */ /* 0x000fc8000bf05070 */
[----:B------:R-:W-:-:S13]  /*0ec0*/  ISETP.NE.AND.EX P0, PT, RZ, UR5, PT, P0 ;  /* 0x00000005ff007c0c */ /* 0x000fda000bf05300 */
[----:B------:R-:W-:Y:S05]  /*0ed0*/  @!P0 BRA `(.L_x_8) ;  /* 0x00000000001c8947 */ /* 0x000fea0003800000 */
[----:B------:R-:W0:Y:S02]  /*0ee0*/  LDC.64 R4, c[0x0][0x598] ;  /* 0x00016600ff047b82 */ /* 0x000e240000000a00 */
[----:B0-----:R-:W2:Y:S02]  /*0ef0*/  LDG.E.64 R4, desc[UR36][R4.64] ;  /* 0x0000002404047981 */ /* 0x001ea4000c1e1b00 */
[----:B--2---:R-:W-:-:S04]  /*0f00*/  ISETP.NE.U32.AND P0, PT, R4, RZ, PT ;  /* 0x000000ff0400720c */ /* 0x004fc80003f05070 */
[----:B------:R-:W-:-:S13]  /*0f10*/  ISETP.NE.AND.EX P0, PT, R5, RZ, PT, P0 ;  /* 0x000000ff0500720c */ /* 0x000fda0003f05300 */
[----:B------:R-:W-:Y:S05]  /*0f20*/  @!P0 BRA `(.L_x_8) ;  /* 0x0000000000088947 */ /* 0x000fea0003800000 */
[----:B------:R0:W5:Y:S01]  /*0f30*/  LD.E R72, desc[UR36][R4.64] ;  /* 0x0000002404487980 */ /* 0x000162000c101900 */
[----:B------:R-:W-:Y:S05]  /*0f40*/  BRA `(.L_x_9) ;  /* 0x0000000000247947 */ /* 0x000fea0003800000 */
.L_x_8:
[----:B------:R-:W-:Y:S02]  /*0f50*/  ULDC.64 UR4, c[0x0][0x588] ;  /* 0x0001620000047ab9 */ /* 0x000fe40000000a00 */
[----:B------:R-:W-:-:S04]  /*0f60*/  ISETP.NE.U32.AND P0, PT, RZ, UR4, PT ;  /* 0x00000004ff007c0c */ /* 0x000fc8000bf05070 */
[----:B------:R-:W-:-:S13]  /*0f70*/  ISETP.NE.AND.EX P0, PT, RZ, UR5, PT, P0 ;  /* 0x00000005ff007c0c */ /* 0x000fda000bf05300 */
[----:B------:R-:W-:Y:S05]  /*0f80*/  @!P0 BRA `(.L_x_10) ;  /* 0x00000000000c8947 */ /* 0x000fea0003800000 */
[----:B------:R-:W0:Y:S02]  /*0f90*/  LDC.64 R72, c[0x0][0x588] ;  /* 0x00016200ff487b82 */ /* 0x000e240000000a00 */
[----:B0-----:R1:W5:Y:S01]  /*0fa0*/  LDG.E R72, desc[UR36][R72.64] ;  /* 0x0000002448487981 */ /* 0x001362000c1e1900 */
[----:B------:R-:W-:Y:S05]  /*0fb0*/  BRA `(.L_x_9) ;  /* 0x0000000000087947 */ /* 0x000fea0003800000 */
.L_x_10:
[----:B------:R-:W-:Y:S02]  /*0fc0*/  ULDC UR4, c[0x0][0x580] ;  /* 0x0001600000047ab9 */ /* 0x000fe40000000800 */
[----:B------:R-:W-:-:S07]  /*0fd0*/  IMAD.U32 R72, RZ, RZ, UR4 ;  /* 0x00000004ff487e24 */ /* 0x000fce000f8e00ff */
.L_x_9:
[----:B------:R-:W-:Y:S02]  /*0fe0*/  ULDC.64 UR4, c[0x0][0x5a0] ;  /* 0x0001680000047ab9 */ /* 0x000fe40000000a00 */
[----:B------:R-:W-:-:S04]  /*0ff0*/  ISETP.NE.U32.AND P0, PT, RZ, UR4, PT ;  /* 0x00000004ff007c0c */ /* 0x000fc8000bf05070 */
[----:B------:R-:W-:-:S13]  /*1000*/  ISETP.NE.AND.EX P0, PT, RZ, UR5, PT, P0 ;  /* 0x00000005ff007c0c */ /* 0x000fda000bf05300 */
[----:B------:R-:W-:Y:S05]  /*1010*/  @!P0 BRA `(.L_x_11) ;  /* 0x00000000001c8947 */ /* 0x000fea0003800000 */
[----:B0-----:R-:W0:Y:S02]  /*1020*/  LDC.64 R4, c[0x0][0x5a0] ;  /* 0x00016800ff047b82 */ /* 0x001e240000000a00 */
[----:B0-----:R-:W2:Y:S02]  /*1030*/  LDG.E.64 R4, desc[UR36][R4.64] ;  /* 0x0000002404047981 */ /* 0x001ea4000c1e1b00 */
[----:B--2---:R-:W-:-:S04]  /*1040*/  ISETP.NE.U32.AND P0, PT, R4, RZ, PT ;  /* 0x000000ff0400720c */ /* 0x004fc80003f05070 */
[----:B------:R-:W-:-:S13]  /*1050*/  ISETP.NE.AND.EX P0, PT, R5, RZ, PT, P0 ;  /* 0x000000ff0500720c */ /* 0x000fda0003f05300 */
[----:B------:R-:W-:Y:S05]  /*1060*/  @!P0 BRA `(.L_x_11) ;  /* 0x0000000000088947 */ /* 0x000fea0003800000 */
[----:B-1----:R0:W5:Y:S01]  /*1070*/  LD.E R73, desc[UR36][R4.64] ;  /* 0x0000002404497980 */ /* 0x002162000c101900 */
[----:B------:R-:W-:Y:S05]  /*1080*/  BRA `(.L_x_12) ;  /* 0x0000000000247947 */ /* 0x000fea0003800000 */
.L_x_11:
[----:B------:R-:W-:Y:S02]  /*1090*/  ULDC.64 UR4, c[0x0][0x590] ;  /* 0x0001640000047ab9 */ /* 0x000fe40000000a00 */
[----:B------:R-:W-:-:S04]  /*10a0*/  ISETP.NE.U32.AND P0, PT, RZ, UR4, PT ;  /* 0x00000004ff007c0c */ /* 0x000fc8000bf05070 */
[----:B------:R-:W-:-:S13]  /*10b0*/  ISETP.NE.AND.EX P0, PT, RZ, UR5, PT, P0 ;  /* 0x00000005ff007c0c */ /* 0x000fda000bf05300 */
[----:B------:R-:W-:Y:S05]  /*10c0*/  @!P0 BRA `(.L_x_13) ;  /* 0x00000000000c8947 */ /* 0x000fea0003800000 */
[----:B0-----:R-:W1:Y:S02]  /*10d0*/  LDC.64 R4, c[0x0][0x590] ;  /* 0x00016400ff047b82 */ /* 0x001e640000000a00 */
[----:B-1----:R1:W5:Y:S01]  /*10e0*/  LDG.E R73, desc[UR36][R4.64] ;  /* 0x0000002404497981 */ /* 0x002362000c1e1900 */
[----:B------:R-:W-:Y:S05]  /*10f0*/  BRA `(.L_x_12) ;  /* 0x0000000000087947 */ /* 0x000fea0003800000 */
.L_x_13:
[----:B------:R-:W-:Y:S02]  /*1100*/  ULDC UR4, c[0x0][0x584] ;  /* 0x0001610000047ab9 */ /* 0x000fe40000000800 */
[----:B-1----:R-:W-:-:S07]  /*1110*/  IMAD.U32 R73, RZ, RZ, UR4 ;  /* 0x00000004ff497e24 */ /* 0x002fce000f8e00ff */
.L_x_12:
[----:B------:R-:W-:-:S13]  /*1120*/  LOP3.LUT P0, RZ, R0, 0xff, RZ, 0xc0, !PT ;  /* 0x000000ff00ff7812 */ /* 0x000fda000780c0ff */
[----:B------:R-:W-:Y:S05]  /*1130*/  @!P0 EXIT ;  /* 0x000000000000894d */ /* 0x000fea0003800000 */
[----:B------:R-:W-:Y:S01]  /*1140*/  ULDC UR4, c[0x0][0x28c] ;  /* 0x0000a30000047ab9 */ /* 0x000fe20000000800 */
[----:B------:R-:W-:Y:S01]  /*1150*/  LOP3.LUT R88, R19, 0x1, RZ, 0xfc, !PT ;  /* 0x0000000113587812 */ /* 0x000fe200078efcff */
[----:B------:R-:W-:Y:S01]  /*1160*/  UIADD3 UR4, UR4, 0xf, URZ ;  /* 0x0000000f04047890 */ /* 0x000fe2000fffe03f */
[----:B------:R-:W-:Y:S01]  /*1170*/  UMOV UR38, URZ ;  /* 0x0000003f00267c82 */ /* 0x000fe20008000000 */
[----:B------:R-:W-:Y:S02]  /*1180*/  UMOV UR39, URZ ;  /* 0x0000003f00277c82 */ /* 0x000fe40008000000 */
[----:B------:R-:W-:-:S04]  /*1190*/  USHF.R.S32.HI UR5, URZ, 0x1f, UR4 ;  /* 0x0000001f3f057899 */ /* 0x000fc80008011404 */
[----:B------:R-:W-:-:S04]  /*11a0*/  ULEA.HI UR5, UR5, UR4, URZ, 0x4 ;  /* 0x0000000405057291 */ /* 0x000fc8000f8f203f */
[----:B------:R-:W-:-:S12]  /*11b0*/  USHF.R.S32.HI UR40, URZ, 0x4, UR5 ;  /* 0x000000043f287899 */ /* 0x000fd80008011405 */
.L_x_125:
[----:B------:R-:W-:Y:S01]  /*11c0*/  LOP3.LUT R0, R18, 0x80, RZ, 0xc0, !PT ;  /* 0x0000008012007812 */ /* 0x000fe200078ec0ff */
[----:B------:R-:W2:Y:S01]  /*11d0*/  S2UR UR6, SR_CgaCtaId ;  /* 0x00000000000679c3 */ /* 0x000ea20000008800 */
[----:B------:R-:W-:Y:S02]  /*11e0*/  UMOV UR41, 0x400 ;  /* 0x0000040000297882 */ /* 0x000fe40000000000 */
[----:B------:R-:W-:-:S06]  /*11f0*/  SHF.R.U32.HI R0, RZ, 0x7, R0 ;  /* 0x00000007ff007819 */ /* 0x000fcc0000011600 */
[----:B---3--:R-:W3:Y:S01]  /*1200*/  SHFL.IDX PT, R0, R0, RZ, 0x1f ;  /* 0x00001fff00007589 */ /* 0x008ee200000e0000 */
[----:B--2---:R-:W-:Y:S01]  /*1210*/  ULEA UR41, UR6, UR41, 0x18 ;  /* 0x0000002906297291 */ /* 0x004fe2000f8ec03f */
[----:B---3--:R-:W-:-:S13]  /*1220*/  R2UR UR4, R0 ;  /* 0x00000000000472ca */ /* 0x008fda00000e0000 */
[----:B------:R-:W-:-:S04]  /*1230*/  ULEA.HI UR5, UR4, UR4, URZ, 0x1 ;  /* 0x0000000404057291 */ /* 0x000fc8000f8f083f */
[----:B------:R-:W-:-:S04]  /*1240*/  ULOP3.LUT UR5, UR5, 0x1ffffe, URZ, 0xc0, !UPT ;  /* 0x001ffffe05057892 */ /* 0x000fc8000f8ec03f */
[----:B------:R-:W-:-:S03]  /*1250*/  UIADD3 UR5, UR4, -UR5, URZ ;  /* 0x8000000504057290 */ /* 0x000fc6000fffe03f */
[----:B------:R-:W-:Y:S01]  /*1260*/  ULDC UR4, c[0x0][0x28c] ;  /* 0x0000a30000047ab9 */ /* 0x000fe20000000800 */
[----:B------:R-:W-:Y:S01]  /*1270*/  ULEA UR5, UR5, UR41, 0xb ;  /* 0x0000002905057291 */ /* 0x000fe2000f8e583f */
[----:B------:R-:W-:-:S03]  /*1280*/  ISETP.LT.AND P0, PT, RZ, UR4, PT ;  /* 0x00000004ff007c0c */ /* 0x000fc6000bf01270 */
[----:B------:R-:W-:-:S04]  /*1290*/  UIADD3 UR5, UR5, 0x280, URZ ;  /* 0x0000028005057890 */ /* 0x000fc8000fffe03f */
[----:B------:R-:W-:-:S04]  /*12a0*/  USHF.R.U32.HI UR5, URZ, 0x4, UR5 ;  /* 0x000000043f057899 */ /* 0x000fc80008011605 */
[----:B------:R-:W-:-:S04]  /*12b0*/  ULOP3.LUT UR5, UR5, 0x3fff, URZ, 0xc0, !UPT ;  /* 0x00003fff05057892 */ /* 0x000fc8000f8ec03f */
[----:B------:R-:W-:Y:S01]  /*12c0*/  ULOP3.LUT UR42, UR5, 0x10000, URZ, 0xfc, !UPT ;  /* 0x00010000052a7892 */ /* 0x000fe2000f8efc3f */
[----:B01--45:R-:W-:Y:S11]  /*12d0*/  @P0 BRA `(.L_x_14) ;  /* 0x0000000000400947 */ /* 0x033ff60003800000 */
[----:B------:R-:W-:Y:S01]  /*12e0*/  MOV R0, 0x0 ;  /* 0x0000000000007802 */ /* 0x000fe20000000f00 */
[----:B------:R-:W-:Y:S01]  /*12f0*/  ULDC.64 UR4, c[0x4][0x68] ;  /* 0x01001a0000047ab9 */ /* 0x000fe20000000a00 */
[----:B------:R-:W-:Y:S01]  /*1300*/  ULDC.64 UR6, c[0x4][0x8] ;  /* 0x0100020000067ab9 */ /* 0x000fe20000000a00 */
[----:B01----:R-:W-:Y:S01]  /*1310*/  IMAD.U32 R4, RZ, RZ, UR4 ;  /* 0x00000004ff047e24 */ /* 0x003fe2000f8e00ff */
[----:B------:R0:W1:Y:S01]  /*1320*/  LDC.64 R14, c[0x4][R0] ;  /* 0x01000000000e7b82 */ /* 0x0000620000000a00 */
[----:B------:R-:W-:Y:S01]  /*1330*/  IMAD.U32 R5, RZ, RZ, UR5 ;  /* 0x00000005ff057e24 */ /* 0x000fe2000f8e00ff */
[----:B------:R-:W-:Y:S01]  /*1340*/  ULDC.64 UR4, c[0x4][0x70] ;  /* 0x01001c0000047ab9 */ /* 0x000fe20000000a00 */
[----:B------:R-:W-:Y:S02]  /*1350*/  IMAD.U32 R10, RZ, RZ, UR6 ;  /* 0x00000006ff0a7e24 */ /* 0x000fe4000f8e00ff */
[----:B------:R-:W-:Y:S02]  /*1360*/  IMAD.U32 R6, RZ, RZ, UR4 ;  /* 0x00000004ff067e24 */ /* 0x000fe4000f8e00ff */
[----:B------:R-:W-:-:S02]  /*1370*/  IMAD.U32 R7, RZ, RZ, UR5 ;  /* 0x00000005ff077e24 */ /* 0x000fc4000f8e00ff */
[----:B------:R-:W-:Y:S02]  /*1380*/  IMAD.U32 R11, RZ, RZ, UR7 ;  /* 0x00000007ff0b7e24 */ /* 0x000fe4000f8e00ff */
[----:B------:R-:W-:Y:S02]  /*1390*/  IMAD.MOV.U32 R8, RZ, RZ, 0x1e1 ;  /* 0x000001e1ff087424 */ /* 0x000fe400078e00ff */
[----:B------:R-:W-:Y:S02]  /*13a0*/  IMAD.MOV.U32 R12, RZ, RZ, 0x1 ;  /* 0x00000001ff0c7424 */ /* 0x000fe400078e00ff */
[----:B0-----:R-:W-:-:S07]  /*13b0*/  IMAD.MOV.U32 R13, RZ, RZ, RZ ;  /* 0x000000ffff0d7224 */ /* 0x001fce00078e00ff */
[----:B------:R-:W-:-:S07]  /*13c0*/  LEPC R20, `(.L_x_14) ;  /* 0x000000001014794e */ /* 0x000fce0000000000 */
[----:B-1---5:R-:W-:Y:S05]  /*13d0*/  CALL.ABS.NOINC R14 ;  /* 0x000000000e007343 */ /* 0x022fea0003c00000 */
.L_x_14:
[----:B------:R-:W-:-:S13]  /*13e0*/  ISETP.NE.AND P0, PT, R88, 0x3, PT ;  /* 0x000000035800780c */ /* 0x000fda0003f05270 */
[----:B------:R-:W-:Y:S05]  /*13f0*/  @!P0 BRA `(.L_x_15) ;  /* 0x0000000000048947 */ /* 0x000fea0003800000 */
[----:B------:R-:W-:Y:S01]  /*1400*/  BPT.TRAP 0x1 ;  /* 0x000000040000795c */ /* 0x000fe20000300000 */
.L_x_15:
[----:B------:R-:W-:Y:S02]  /*1410*/  IMAD.U32 R3, RZ, RZ, UR39 ;  /* 0x00000027ff037e24 */ /* 0x000fe4000f8e00ff */
[----:B------:R-:W-:-:S03]  /*1420*/  IMAD.U32 R0, RZ, RZ, UR38 ;  /* 0x00000026ff007e24 */ /* 0x000fc6000f8e00ff */
[----:B------:R-:W-:Y:S02]  /*1430*/  LEA R3, R3, UR41, 0x3 ;  /* 0x0000002903037c11 */ /* 0x000fe4000f8e18ff */
[----:B------:R-:W-:-:S04]  /*1440*/  SHF.L.U32 R0, R0, 0x1f, RZ ;  /* 0x0000001f00007819 */ /* 0x000fc800000006ff */
[----:B------:R2:W3:Y:S01]  /*1450*/  SYNCS.PHASECHK.TRANS64.TRYWAIT P1, [R3+URZ], R0 ;  /* 0x00000000030075a7 */ /* 0x0004e2000802017f */
[----:B------:R-:W-:Y:S05]  /*1460*/  @!P0 BRA `(.L_x_16) ;  /* 0x0000000000048947 */ /* 0x000fea0003800000 */
[----:B------:R-:W-:Y:S01]  /*1470*/  BPT.TRAP 0x1 ;  /* 0x000000040000795c */ /* 0x000fe20000300000 */
.L_x_16:
[----:B---3--:R-:W-:Y:S05]  /*1480*/  @P1 BRA `(.L_x_17) ;  /* 0x0000000000081947 */ /* 0x008fea0003800000 */
[----:B------:R-:W3:Y:S02]  /*1490*/  SYNCS.PHASECHK.TRANS64.TRYWAIT P1, [R3+URZ], R0 ;  /* 0x00000000030075a7 */ /* 0x000ee4000802017f */
[----:B---3--:R-:W-:Y:S05]  /*14a0*/  @!P1 BRA `(.L_x_18) ;  /* 0x0000006400749947 */ /* 0x008fea0003800000 */
.L_x_17:
[----:B------:R-:W-:-:S04]  /*14b0*/  UISETP.LT.AND UP0, UPT, UR40, 0x1, UPT ;  /* 0x000000012800788c */ /* 0x000fc8000bf01270 */
[----:B------:R-:W-:-:S06]  /*14c0*/  USEL UR4, UR40, 0x1, UP0 ;  /* 0x0000000128047887 */ /* 0x000fcc0008000000 */
[----:B--23--:R-:W-:Y:S01]  /*14d0*/  IMAD.U32 R0, RZ, RZ, UR4 ;  /* 0x00000004ff007e24 */ /* 0x00cfe2000f8e00ff */
[----:B------:R-:W-:Y:S05]  /*14e0*/  WARPSYNC.ALL ;  /* 0x0000000000007948 */ /* 0x000fea0003800000 */
[----:B------:R-:W-:-:S04]  /*14f0*/  IADD3 R0, -R0, UR40, RZ ;  /* 0x0000002800007c10 */ /* 0x000fc8000fffe1ff */
[----:B------:R-:W-:Y:S01]  /*1500*/  ISETP.GE.AND P1, PT, R0, 0x1, PT ;  /* 0x000000010000780c */ /* 0x000fe20003f26270 */
[----:B------:R-:W-:Y:S01]  /*1510*/  UIADD3 UR4, UR41, 0x2e280, URZ ;  /* 0x0002e28029047890 */ /* 0x000fe2000fffe03f */
[----:B------:R-:W-:Y:S01]  /*1520*/  WARPGROUP.ARRIVE ;  /* 0x00000000000079c5 */ /* 0x000fe20000000000 */
[----:B------:R-:W-:Y:S02]  /*1530*/  ULEA UR8, UR39, UR42, 0x9 ;  /* 0x0000002a27087291 */ /* 0x000fe4000f8e483f */
[----:B------:R-:W-:Y:S01]  /*1540*/  USHF.R.U32.HI UR4, URZ, 0x4, UR4 ;  /* 0x000000043f047899 */ /* 0x000fe20008011604 */
[----:B------:R-:W-:Y:S01]  /*1550*/  UMOV UR9, 0xc0000010 ;  /* 0xc000001000097882 */ /* 0x000fe20000000000 */
[----:B------:R-:W-:Y:S02]  /*1560*/  UMOV UR11, 0xc0000010 ;  /* 0xc0000010000b7882 */ /* 0x000fe40000000000 */
[----:B------:R-:W-:Y:S01]  /*1570*/  ULOP3.LUT UR4, UR4, 0x3fff, URZ, 0xc0, !UPT ;  /* 0x00003fff04047892 */ /* 0x000fe2000f8ec03f */
[----:B------:R-:W-:Y:S01]  /*1580*/  UMOV UR16, UR8 ;  /* 0x0000000800107c82 */ /* 0x000fe20008000000 */
[----:B------:R-:W-:-:S02]  /*1590*/  UMOV UR17, UR9 ;  /* 0x0000000900117c82 */ /* 0x000fc40008000000 */
[----:B------:R-:W-:Y:S01]  /*15a0*/  ULOP3.LUT UR4, UR4, 0x10000, URZ, 0xfc, !UPT ;  /* 0x0001000004047892 */ /* 0x000fe2000f8efc3f */
[----:B------:R-:W-:Y:S01]  /*15b0*/  UMOV UR19, 0xc0000010 ;  /* 0xc000001000137882 */ /* 0x000fe20000000000 */
[----:B------:R-:W-:Y:S02]  /*15c0*/  UMOV UR12, UR8 ;  /* 0x00000008000c7c82 */ /* 0x000fe40008000000 */
[----:B------:R-:W-:Y:S01]  /*15d0*/  UIMAD UR10, UR39, 0x60, UR4 ;  /* 0x00000060270a78a4 */ /* 0x000fe2000f8e0204 */
[----:B------:R-:W-:Y:S01]  /*15e0*/  UMOV UR13, UR9 ;  /* 0x00000009000d7c82 */ /* 0x000fe20008000000 */
[----:B------:R-:W-:Y:S02]  /*15f0*/  UMOV UR15, 0xc0000010 ;  /* 0xc0000010000f7882 */ /* 0x000fe40000000000 */
[----:B------:R-:W-:Y:S02]  /*1600*/  UIADD3 UR18, UR10, 0x20, URZ ;  /* 0x000000200a127890 */ /* 0x000fe4000fffe03f */
[----:B------:R-:W-:-:S02]  /*1610*/  UIADD3 UR14, UR10, 0x40, URZ ;  /* 0x000000400a0e7890 */ /* 0x000fc4000fffe03f */
[----:B------:R-:W-:Y:S02]  /*1620*/  UIADD3 UR5, UR8, 0x100, URZ ;  /* 0x0000010008057890 */ /* 0x000fe4000fffe03f */
[----:B------:R-:W-:Y:S03]  /*1630*/  HGMMA.64x16x16.F32 R64, gdesc[UR8], RZ, !UPT, gsb0 ;  /* 0x00200000084079f0 */ /* 0x000fe6000c0008ff */
[----:B------:R-:W-:Y:S02]  /*1640*/  WARPGROUP.DEPBAR.LE gsb0, 0x0 ;  /* 0x00008000000079c5 */ /* 0x000fe40000010000 */
[----:B------:R-:W-:-:S06]  /*1650*/  WARPGROUP.ARRIVE ;  /* 0x00000000000079c5 */ /* 0x000fcc0000000000 */
[----:B------:R-:W-:Y:S03]  /*1660*/  HGMMA.64x16x16.F32 R48, gdesc[UR16], RZ, !UPT, gsb0 ;  /* 0x00200000103079f0 */ /* 0x000fe6000c0008ff */
[----:B------:R-:W-:Y:S02]  /*1670*/  WARPGROUP.DEPBAR.LE gsb0, 0x0 ;  /* 0x00008000000079c5 */ /* 0x000fe40000010000 */
[----:B------:R-:W-:-:S06]  /*1680*/  WARPGROUP.ARRIVE ;  /* 0x00000000000079c5 */ /* 0x000fcc0000000000 */
[----:B------:R-:W-:Y:S01]  /*1690*/  HGMMA.64x16x16.F32 R32, gdesc[UR12], RZ, !UPT, gsb0 ;  /* 0x002000000c2079f0 */ /* 0x000fe2000c0008ff */
[----:B------:R-:W-:Y:S01]  /*16a0*/  UMOV UR12, UR5 ;  /* 0x00000005000c7c82 */ /* 0x000fe20008000000 */
[----:B------:R-:W-:Y:S01]  /*16b0*/  UMOV UR13, 0xc0000010 ;  /* 0xc0000010000d7882 */ /* 0x000fe20000000000 */
[----:B------:R-:W-:Y:S01]  /*16c0*/  UMOV UR16, UR12 ;  /* 0x0000000c00107c82 */ /* 0x000fe20008000000 */
[----:B------:R-:W-:Y:S01]  /*16d0*/  UMOV UR17, UR13 ;  /* 0x0000000d00117c82 */ /* 0x000fe20008000000 */
[----:B------:R-:W-:Y:S01]  /*16e0*/  UMOV UR8, UR12 ;  /* 0x0000000c00087c82 */ /* 0x000fe20008000000 */
[----:B------:R-:W-:Y:S01]  /*16f0*/  UMOV UR9, UR13 ;  /* 0x0000000d00097c82 */ /* 0x000fe20008000000 */
[----:B------:R-:W-:Y:S02]  /*1700*/  WARPGROUP.DEPBAR.LE gsb0, 0x0 ;  /* 0x00008000000079c5 */ /* 0x000fe40000010000 */
[----:B------:R-:W-:-:S06]  /*1710*/  WARPGROUP.ARRIVE ;  /* 0x00000000000079c5 */ /* 0x000fcc0000000000 */
[----:B------:R-:W-:Y:S03]  /*1720*/  HGMMA.64x16x16.F32 R24, gdesc[UR12], RZ, !UPT, gsb0 ;  /* 0x002000000c1879f0 */ /* 0x000fe6000c0008ff */
[----:B------:R-:W-:Y:S02]  /*1730*/  WARPGROUP.DEPBAR.LE gsb0, 0x0 ;  /* 0x00008000000079c5 */ /* 0x000fe40000010000 */
[----:B------:R-:W-:-:S06]  /*1740*/  WARPGROUP.ARRIVE ;  /* 0x00000000000079c5 */ /* 0x000fcc0000000000 */
[----:B------:R-:W-:Y:S03]  /*1750*/  HGMMA.64x16x16.F32 R40, gdesc[UR16], RZ, !UPT, gsb0 ;  /* 0x00200000102879f0 */ /* 0x000fe6000c0008ff */
[----:B------:R-:W-:Y:S02]  /*1760*/  WARPGROUP.DEPBAR.LE gsb0, 0x0 ;  /* 0x00008000000079c5 */ /* 0x000fe40000010000 */
[----:B------:R-:W-:-:S06]  /*1770*/  WARPGROUP.ARRIVE ;  /* 0x00000000000079c5 */ /* 0x000fcc0000000000 */
[----:B------:R-:W-:Y:S03]  /*1780*/  HGMMA.64x16x16.F32 R56, gdesc[UR8], RZ, !UPT, gsb0 ;  /* 0x00200000083879f0 */ /* 0x000fe6000c0008ff */
[----:B------:R-:W-:Y:S02]  /*1790*/  WARPGROUP.DEPBAR.LE gsb0, 0x0 ;  /* 0x00008000000079c5 */ /* 0x000fe40000010000 */
[----:B------:R-:W-:Y:S05]  /*17a0*/  @!P1 BRA `(.L_x_19) ;  /* 0x00000004002c9947 */ /* 0x000fea0003800000 */
[----:B------:R-:W-:Y:S01]  /*17b0*/  UIADD3 UR5, UR39, 0x1, URZ ;  /* 0x0000000127057890 */ /* 0x000fe2000fffe03f */
[----:B------:R-:W-:-:S03]  /*17c0*/  IMAD.MOV.U32 R3, RZ, RZ, R0 ;  /* 0x000000ffff037224 */ /* 0x000fc600078e0000 */
[----:B------:R-:W-:-:S04]  /*17d0*/  UISETP.NE.AND UP0, UPT, UR5, 0x17, UPT ;  /* 0x000000170500788c */ /* 0x000fc8000bf05270 */
[----:B------:R-:W-:Y:S02]  /*17e0*/  USEL UR6, URZ, 0x1, UP0 ;  /* 0x000000013f067887 */ /* 0x000fe40008000000 */
[----:B------:R-:W-:Y:S02]  /*17f0*/  USEL UR5, UR5, URZ, UP0 ;  /* 0x0000003f05057287 */ /* 0x000fe40008000000 */
[----:B------:R-:W-:-:S06]  /*1800*/  ULOP3.LUT UR6, UR38, UR6, URZ, 0x3c, !UPT ;  /* 0x0000000626067292 */ /* 0x000fcc000f8e3c3f */
[----:B------:R-:W-:Y:S01]  /*1810*/  IMAD.U32 R6, RZ, RZ, UR6 ;  /* 0x00000006ff067e24 */ /* 0x000fe2000f8e00ff */
[----:B------:R-:W-:-:S06]  /*1820*/  UMOV UR6, UR39 ;  /* 0x0000002700067c82 */ /* 0x000fcc0008000000 */
.L_x_26:
[----:B------:R-:W-:Y:S05]  /*1830*/  @!P0 BRA `(.L_x_20) ;  /* 0x0000000000048947 */ /* 0x000fea0003800000 */
[----:B------:R-:W-:Y:S01]  /*1840*/  BPT.TRAP 0x1 ;  /* 0x000000040000795c */ /* 0x000fe20000300000 */
.L_x_20:
[----:B------:R-:W-:Y:S01]  /*1850*/  ULEA UR7, UR5, UR41, 0x3 ;  /* 0x0000002905077291 */ /* 0x000fe2000f8e183f */
[----:B01----:R-:W-:-:S08]  /*1860*/  SHF.L.U32 R4, R6, 0x1f, RZ ;  /* 0x0000001f06047819 */ /* 0x003fd000000006ff */
[----:B------:R0:W1:Y:S01]  /*1870*/  SYNCS.PHASECHK.TRANS64.TRYWAIT P1, [UR7], R4 ;  /* 0x00000004ff0075a7 */ /* 0x0000620008020147 */
[----:B------:R-:W-:Y:S05]  /*1880*/  @!P0 BRA `(.L_x_21) ;  /* 0x0000000000048947 */ /* 0x000fea0003800000 */
[----:B------:R-:W-:Y:S01]  /*1890*/  BPT.TRAP 0x1 ;  /* 0x000000040000795c */ /* 0x000fe20000300000 */
.L_x_21:
[----:B-1----:R-:W-:Y:S05]  /*18a0*/  @P1 BRA `(.L_x_22) ;  /* 0x0000000000081947 */ /* 0x002fea0003800000 */
[----:B------:R-:W1:Y:S02]  /*18b0*/  SYNCS.PHASECHK.TRANS64.TRYWAIT P1, [UR7], R4 ;  /* 0x00000004ff0075a7 */ /* 0x000e640008020147 */
[----:B-1----:R-:W-:Y:S05]  /*18c0*/  @!P1 BRA `(.L_x_23) ;  /* 0x0000006000809947 */ /* 0x002fea0003800000 */
.L_x_22:
[----:B------:R-:W-:Y:S01]  /*18d0*/  ULEA UR8, UR5, UR42, 0x9 ;  /* 0x0000002a05087291 */ /* 0x000fe2000f8e483f */
[----:B------:R-:W-:Y:S01]  /*18e0*/  WARPGROUP.ARRIVE ;  /* 0x00000000000079c5 */ /* 0x000fe20000000000 */
[----:B------:R-:W-:Y:S01]  /*18f0*/  UIMAD UR10, UR5, 0x60, UR4 ;  /* 0x00000060050a78a4 */ /* 0x000fe2000f8e0204 */
[----:B------:R-:W-:Y:S01]  /*1900*/  UMOV UR9, 0xc0000010 ;  /* 0xc000001000097882 */ /* 0x000fe20000000000 */
[----:B------:R-:W-:Y:S02]  /*1910*/  UMOV UR11, 0xc0000010 ;  /* 0xc0000010000b7882 */ /* 0x000fe40000000000 */
[----:B------:R-:W-:Y:S01]  /*1920*/  UIADD3 UR14, UR10, 0x20, URZ ;  /* 0x000000200a0e7890 */ /* 0x000fe2000fffe03f */
[----:B------:R-:W-:Y:S01]  /*1930*/  UMOV UR12, UR8 ;  /* 0x00000008000c7c82 */ /* 0x000fe20008000000 */
[----:B------:R-:W-:Y:S01]  /*1940*/  UMOV UR13, UR9 ;  /* 0x00000009000d7c82 */ /* 0x000fe20008000000 */
[----:B------:R-:W-:Y:S02]  /*1950*/  UMOV UR15, 0xc0000010 ;  /* 0xc0000010000f7882 */ /* 0x000fe40000000000 */
[----:B------:R-:W-:Y:S01]  /*1960*/  HGMMA.64x16x16.F32 R64, gdesc[UR8], R64, gsb0 ;  /* 0x00200000084079f0 */ /* 0x000fe20008000840 */
[----:B------:R-:W-:Y:S01]  /*1970*/  UIADD3 UR18, UR10, 0x40, URZ ;  /* 0x000000400a127890 */ /* 0x000fe2000fffe03f */
[----:B------:R-:W-:Y:S01]  /*1980*/  UMOV UR16, UR8 ;  /* 0x0000000800107c82 */ /* 0x000fe20008000000 */
[----:B------:R-:W-:Y:S01]  /*1990*/  UMOV UR17, UR9 ;  /* 0x0000000900117c82 */ /* 0x000fe20008000000 */
[----:B------:R-:W-:Y:S01]  /*19a0*/  UMOV UR19, 0xc0000010 ;  /* 0xc000001000137882 */ /* 0x000fe20000000000 */
[----:B------:R-:W-:Y:S01]  /*19b0*/  UIADD3 UR7, UR8, 0x100, URZ ;  /* 0x0000010008077890 */ /* 0x000fe2000fffe03f */
[----:B------:R-:W-:-:S02]  /*19c0*/  WARPGROUP.DEPBAR.LE gsb0, 0x0 ;  /* 0x00008000000079c5 */ /* 0x000fc40000010000 */
[----:B------:R-:W-:-:S06]  /*19d0*/  WARPGROUP.ARRIVE ;  /* 0x00000000000079c5 */ /* 0x000fcc0000000000 */
[----:B------:R-:W-:Y:S03]  /*19e0*/  HGMMA.64x16x16.F32 R48, gdesc[UR12], R48, gsb0 ;  /* 0x002000000c3079f0 */ /* 0x000fe60008000830 */
[----:B------:R-:W-:Y:S02]  /*19f0*/  WARPGROUP.DEPBAR.LE gsb0, 0x0 ;  /* 0x00008000000079c5 */ /* 0x000fe40000010000 */
[----:B------:R-:W-:-:S06]  /*1a00*/  WARPGROUP.ARRIVE ;  /* 0x00000000000079c5 */ /* 0x000fcc0000000000 */
[----:B------:R-:W-:Y:S01]  /*1a10*/  HGMMA.64x16x16.F32 R32, gdesc[UR16], R32, gsb0 ;  /* 0x00200000102079f0 */ /* 0x000fe20008000820 */
        /* <DEDUP_REMOVED lines=8> */
[----:B------:R-:W-:Y:S03]  /*1aa0*/  HGMMA.64x16x16.F32 R24, gdesc[UR16], R24, gsb0 ;  /* 0x00200000101879f0 */ /* 0x000fe60008000818 */
[----:B------:R-:W-:Y:S02]  /*1ab0*/  WARPGROUP.DEPBAR.LE gsb0, 0x0 ;  /* 0x00008000000079c5 */ /* 0x000fe40000010000 */
[----:B------:R-:W-:-:S06]  /*1ac0*/  WARPGROUP.ARRIVE ;  /* 0x00000000000079c5 */ /* 0x000fcc0000000000 */
[----:B------:R-:W-:Y:S03]  /*1ad0*/  HGMMA.64x16x16.F32 R40, gdesc[UR12], R40, gsb0 ;  /* 0x002000000c2879f0 */ /* 0x000fe60008000828 */
[----:B------:R-:W-:Y:S02]  /*1ae0*/  WARPGROUP.DEPBAR.LE gsb0, 0x0 ;  /* 0x00008000000079c5 */ /* 0x000fe40000010000 */
[----:B------:R-:W-:-:S06]  /*1af0*/  WARPGROUP.ARRIVE ;  /* 0x00000000000079c5 */ /* 0x000fcc0000000000 */
[----:B------:R-:W-:Y:S03]  /*1b00*/  HGMMA.64x16x16.F32 R56, gdesc[UR8], R56, gsb0 ;  /* 0x00200000083879f0 */ /* 0x000fe60008000838 */
[----:B------:R-:W-:Y:S02]  /*1b10*/  WARPGROUP.DEPBAR.LE gsb0, 0x0 ;  /* 0x00008000000079c5 */ /* 0x000fe40000010000 */
[----:B------:R-:W-:Y:S05]  /*1b20*/  @!P0 BRA `(.L_x_24) ;  /* 0x0000000000048947 */ /* 0x000fea0003800000 */
[----:B------:R-:W-:Y:S01]  /*1b30*/  BPT.TRAP 0x1 ;  /* 0x000000040000795c */ /* 0x000fe20000300000 */
.L_x_24:
[----:B------:R-:W-:Y:S01]  /*1b40*/  ULEA UR7, UR6, UR41, 0x3 ;  /* 0x0000002906077291 */ /* 0x000fe2000f8e183f */
[----:B------:R-:W-:-:S03]  /*1b50*/  ISETP.GT.U32.AND P1, PT, R19, 0x1, PT ;  /* 0x000000011300780c */ /* 0x000fc60003f24070 */
[----:B------:R-:W-:-:S04]  /*1b60*/  UIADD3 UR7, UR7, 0xb8, URZ ;  /* 0x000000b807077890 */ /* 0x000fc8000fffe03f */
[----:B------:R-:W-:-:S09]  /*1b70*/  UPRMT UR7, URZ, 0x654, UR7 ;  /* 0x000006543f077896 */ /* 0x000fd20008000007 */
[----:B------:R-:W-:Y:S01]  /*1b80*/  SYNCS.ARRIVE.TRANS64.RED.A1T0 RZ, [UR7], RZ ;  /* 0x000000ffffff79a7 */ /* 0x000fe20008100407 */
[----:B------:R-:W-:Y:S05]  /*1b90*/  @P1 BRA `(.L_x_25) ;  /* 0x0000000000041947 */ /* 0x000fea0003800000 */
[----:B------:R-:W-:Y:S01]  /*1ba0*/  BPT.TRAP 0x1 ;  /* 0x000000040000795c */ /* 0x000fe20000300000 */
.L_x_25:
[----:B------:R-:W-:Y:S01]  /*1bb0*/  UIADD3 UR5, UR5, 0x1, URZ ;  /* 0x0000000105057890 */ /* 0x000fe2000fffe03f */
[C---:B------:R-:W-:Y:S01]  /*1bc0*/  ISETP.GT.AND P1, PT, R3.reuse, 0x1, PT ;  /* 0x000000010300780c */ /* 0x040fe20003f24270 */
[----:B------:R-:W-:Y:S01]  /*1bd0*/  UIADD3 UR6, UR6, 0x1, URZ ;  /* 0x0000000106067890 */ /* 0x000fe2000fffe03f */
[----:B------:R-:W-:Y:S01]  /*1be0*/  VIADD R3, R3, 0xffffffff ;  /* 0xffffffff03037836 */ /* 0x000fe20000000000 */
[----:B------:R-:W-:Y:S02]  /*1bf0*/  UISETP.NE.AND UP0, UPT, UR5, 0x17, UPT ;  /* 0x000000170500788c */ /* 0x000fe4000bf05270 */
[----:B------:R-:W-:Y:S02]  /*1c00*/  UISETP.NE.AND UP1, UPT, UR6, 0x17, UPT ;  /* 0x000000170600788c */ /* 0x000fe4000bf25270 */
[----:B------:R-:W-:Y:S02]  /*1c10*/  USEL UR7, URZ, 0x1, UP0 ;  /* 0x000000013f077887 */ /* 0x000fe40008000000 */
[----:B------:R-:W-:-:S02]  /*1c20*/  USEL UR5, UR5, URZ, UP0 ;  /* 0x0000003f05057287 */ /* 0x000fc40008000000 */
[----:B------:R-:W-:Y:S02]  /*1c30*/  USEL UR6, UR6, URZ, UP1 ;  /* 0x0000003f06067287 */ /* 0x000fe40008800000 */
[----:B------:R-:W-:Y:S01]  /*1c40*/  LOP3.LUT R6, R6, UR7, RZ, 0x3c, !PT ;  /* 0x0000000706067c12 */ /* 0x000fe2000f8e3cff */
[----:B------:R-:W-:Y:S09]  /*1c50*/  @P1 BRA `(.L_x_26) ;  /* 0xfffffff800f41947 */ /* 0x000ff2000383ffff */
.L_x_19:
[----:B------:R-:W2:Y:S02]  /*1c60*/  LDC R3, c[0x0][0x28c] ;  /* 0x0000a300ff037b82 */ /* 0x000ea40000000800 */
[----:B--2---:R-:W-:-:S13]  /*1c70*/  ISETP.GE.AND P1, PT, R3, 0x1, PT ;  /* 0x000000010300780c */ /* 0x004fda0003f26270 */
[----:B------:R-:W-:Y:S05]  /*1c80*/  @!P1 BRA `(.L_x_27) ;  /* 0x0000000000349947 */ /* 0x000fea0003800000 */
[----:B------:R-:W-:Y:S05]  /*1c90*/  @!P0 BRA `(.L_x_28) ;  /* 0x0000000000048947 */ /* 0x000fea0003800000 */
[----:B------:R-:W-:Y:S01]  /*1ca0*/  BPT.TRAP 0x1 ;  /* 0x000000040000795c */ /* 0x000fe20000300000 */
.L_x_28:
[----:B------:R-:W-:Y:S01]  /*1cb0*/  VIADD R0, R0, UR39 ;  /* 0x0000002700007c36 */ /* 0x000fe20008000000 */
[----:B------:R-:W-:-:S03]  /*1cc0*/  ISETP.GT.U32.AND P0, PT, R19, 0x1, PT ;  /* 0x000000011300780c */ /* 0x000fc60003f04070 */
[----:B01----:R-:W-:-:S05]  /*1cd0*/  IMAD.WIDE.U32 R4, R0, -0x4de9bd37, RZ ;  /* 0xb21642c900047825 */ /* 0x003fca00078e00ff */
[----:B------:R-:W-:-:S05]  /*1ce0*/  SHF.R.U32.HI R5, RZ, 0x4, R5 ;  /* 0x00000004ff057819 */ /* 0x000fca0000011605 */
[----:B------:R-:W-:-:S05]  /*1cf0*/  IMAD R0, R5, -0x17, R0 ;  /* 0xffffffe905007824 */ /* 0x000fca00078e0200 */
[----:B------:R-:W-:-:S05]  /*1d00*/  LEA R0, R0, UR41, 0x3 ;  /* 0x0000002900007c11 */ /* 0x000fca000f8e18ff */
[----:B------:R-:W-:-:S05]  /*1d10*/  VIADD R0, R0, 0xb8 ;  /* 0x000000b800007836 */ /* 0x000fca0000000000 */
[----:B------:R-:W-:-:S04]  /*1d20*/  PRMT R0, RZ, 0x654, R0 ;  /* 0x00000654ff007816 */ /* 0x000fc80000000000 */
[----:B------:R2:W-:Y:S01]  /*1d30*/  SYNCS.ARRIVE.TRANS64.RED.A1T0 RZ, [R0+URZ], RZ ;  /* 0x000000ff00ff79a7 */ /* 0x0005e2000810043f */
[----:B------:R-:W-:Y:S05]  /*1d40*/  @P0 BRA `(.L_x_27) ;  /* 0x0000000000040947 */ /* 0x000fea0003800000 */
[----:B------:R-:W-:Y:S01]  /*1d50*/  BPT.TRAP 0x1 ;  /* 0x000000040000795c */ /* 0x000fe20000300000 */
.L_x_27:
[----:B------:R-:W3:Y:S01]  /*1d60*/  LDC R7, c[0x0][0x288] ;  /* 0x0000a200ff077b82 */ /* 0x000ee20000000800 */
[----:B--2---:R-:W-:Y:S01]  /*1d70*/  LOP3.LUT R0, R22, 0x1, RZ, 0xc0, !PT ;  /* 0x0000000116007812 */ /* 0x004fe200078ec0ff */
[----:B------:R-:W-:Y:S01]  /*1d80*/  IMAD R75, R75, 0x30, RZ ;  /* 0x000000304b4b7824 */ /* 0x000fe200078e02ff */
[----:B------:R-:W-:Y:S01]  /*1d90*/  SHF.R.U32.HI R3, RZ, 0x2, R18 ;  /* 0x00000002ff037819 */ /* 0x000fe20000011612 */
[----:B------:R-:W-:Y:S01]  /*1da0*/  UIADD3 UR39, UR40, UR39, URZ ;  /* 0x0000002728277290 */ /* 0x000fe2000fffe03f */
[----:B01----:R-:W-:Y:S01]  /*1db0*/  LOP3.LUT R4, R18, 0x60, RZ, 0xc0, !PT ;  /* 0x0000006012047812 */ /* 0x003fe200078ec0ff */
[----:B------:R-:W-:Y:S01]  /*1dc0*/  IMAD.SHL.U32 R8, R0, 0x40, RZ ;  /* 0x0000004000087824 */ /* 0x000fe200078e00ff */
[----:B------:R-:W-:Y:S01]  /*1dd0*/  LOP3.LUT R3, R3, 0x7, RZ, 0xc0, !PT ;  /* 0x0000000703037812 */ /* 0x000fe200078ec0ff */
[----:B------:R-:W-:Y:S01]  /*1de0*/  UISETP.GT.U32.AND UP0, UPT, UR39, 0x16, UPT ;  /* 0x000000162700788c */ /* 0x000fe2000bf04070 */
[----:B------:R-:W-:Y:S01]  /*1df0*/  SHF.R.U32.HI R6, RZ, 0x1, R4 ;  /* 0x00000001ff067819 */ /* 0x000fe20000011604 */
[C---:B------:R-:W-:Y:S01]  /*1e00*/  IMAD.SHL.U32 R10, R18.reuse, 0x2, RZ ;  /* 0x00000002120a7824 */ /* 0x040fe200078e00ff */
[----:B------:R-:W-:Y:S01]  /*1e10*/  LOP3.LUT R4, R18, 0x3, RZ, 0xc0, !PT ;  /* 0x0000000312047812 */ /* 0x000fe200078ec0ff */
[----:B------:R-:W-:Y:S01]  /*1e20*/  ULDC UR7, c[0x0][0x284] ;  /* 0x0000a10000077ab9 */ /* 0x000fe20000000800 */
[--C-:B------:R-:W-:Y:S01]  /*1e30*/  IADD3 R5, RZ, -R6, -R3.reuse ;  /* 0x80000006ff057210 */ /* 0x100fe20007ffe803 */
[----:B------:R-:W-:Y:S01]  /*1e40*/  UISETP.LT.U32.AND UP0, UPT, UR40, 0x17, UP0 ;  /* 0x000000172800788c */ /* 0x000fe20008701070 */
[----:B------:R-:W-:Y:S01]  /*1e50*/  LOP3.LUT R3, R8, 0x40, R3, 0xe2, !PT ;  /* 0x0000004008037812 */ /* 0x000fe200078ee203 */
[----:B------:R-:W-:Y:S01]  /*1e60*/  UISETP.GE.U32.AND UP1, UPT, UR40, 0x17, UPT ;  /* 0x000000172800788c */ /* 0x000fe2000bf26070 */
[----:B------:R-:W-:Y:S01]  /*1e70*/  SHF.R.S32.HI R81, RZ, 0x1f, R23 ;  /* 0x0000001fff517819 */ /* 0x000fe20000011417 */
[----:B------:R-:W-:Y:S01]  /*1e80*/  ULDC.64 UR8, c[0x0][0x5d0] ;  /* 0x0001740000087ab9 */ /* 0x000fe20000000a00 */
[C---:B------:R-:W-:Y:S01]  /*1e90*/  LOP3.LUT R10, R75.reuse, 0x6, R10, 0xf8, !PT ;  /* 0x000000064b0a7812 */ /* 0x040fe200078ef80a */
[----:B------:R-:W-:Y:S01]  /*1ea0*/  UIMAD.WIDE.U32 UR4, UR39, -0x4de9bd37, URZ ;  /* 0xb21642c9270478a5 */ /* 0x000fe2000f8e003f */
[----:B------:R-:W-:Y:S01]  /*1eb0*/  IMAD.WIDE R12, R74, 0x100, RZ ;  /* 0x000001004a0c7825 */ /* 0x000fe200078e02ff */
[----:B------:R-:W-:Y:S01]  /*1ec0*/  USEL UR6, URZ, 0x1, !UP0 ;  /* 0x000000013f067887 */ /* 0x000fe2000c000000 */
[----:B------:R-:W-:Y:S01]  /*1ed0*/  SHF.R.S32.HI R11, RZ, 0x1f, R10 ;  /* 0x0000001fff0b7819 */ /* 0x000fe2000001140a */
[----:B------:R-:W-:Y:S01]  /*1ee0*/  USHF.R.U32.HI UR4, URZ, 0x4, UR5 ;  /* 0x000000043f047899 */ /* 0x000fe20008011605 */
[----:B---3--:R-:W-:Y:S01]  /*1ef0*/  IMAD R8, R4, -0x2, R7 ;  /* 0xfffffffe04087824 */ /* 0x008fe200078e0207 */
[----:B------:R-:W-:Y:S01]  /*1f00*/  ISETP.GE.AND P0, PT, R75, R7, PT ;  /* 0x000000074b00720c */ /* 0x000fe20003f06270 */
[----:B------:R-:W-:Y:S01]  /*1f10*/  IMAD.SHL.U32 R7, R74, 0x100, RZ ;  /* 0x000001004a077824 */ /* 0x000fe200078e00ff */
[----:B------:R-:W-:Y:S01]  /*1f20*/  ULOP3.LUT UR38, UR38, UR6, URZ, 0x3c, !UPT ;  /* 0x0000000626267292 */ /* 0x000fe2000f8e3c3f */
[----:B------:R-:W-:Y:S01]  /*1f30*/  IMAD R4, R81, UR8, RZ ;  /* 0x0000000851047c24 */ /* 0x000fe2000f8e02ff */
[----:B------:R-:W-:Y:S01]  /*1f40*/  LOP3.LUT R95, R12, R3, R6, 0xfe, !PT ;  /* 0x000000030c5f7212 */ /* 0x000fe200078efe06 */
[----:B------:R-:W-:Y:S01]  /*1f50*/  IMAD R0, R0, -0x40, R5 ;  /* 0xffffffc000007824 */ /* 0x000fe200078e0205 */
[----:B------:R-:W-:Y:S01]  /*1f60*/  ISETP.GE.OR P0, PT, R7, UR7, P0 ;  /* 0x0000000707007c0c */ /* 0x000fe20008706670 */
[C---:B------:R-:W-:Y:S01]  /*1f70*/  IMAD R9, R23.reuse, UR9, R4 ;  /* 0x0000000917097c24 */ /* 0x040fe2000f8e0204 */
[----:B------:R-:W-:Y:S01]  /*1f80*/  UIMAD UR39, UR4, -0x17, UR39 ;  /* 0xffffffe9042778a4 */ /* 0x000fe2000f8e0227 */
[----:B------:R-:W-:Y:S01]  /*1f90*/  IMAD.WIDE.U32 R4, R23, UR8, R10 ;  /* 0x0000000817047c25 */ /* 0x000fe2000f8e000a */
[----:B------:R-:W-:Y:S01]  /*1fa0*/  @UP1 ULOP3.LUT UR38, UR38, 0x1, UR4, 0x78, !UPT ;  /* 0x0000000126261892 */ /* 0x000fe2000f8e7804 */
[----:B------:R-:W-:-:S02]  /*1fb0*/  IADD3 R3, -R7, UR7, R0 ;  /* 0x0000000707037c10 */ /* 0x000fc4000fffe100 */
[----:B------:R-:W-:Y:S02]  /*1fc0*/  IMAD.IADD R6, R8, 0x1, -R75 ;  /* 0x0000000108067824 */ /* 0x000fe400078e0a4b */
[----:B------:R-:W-:Y:S02]  /*1fd0*/  IMAD.IADD R9, R5, 0x1, R9 ;  /* 0x0000000105097824 */ /* 0x000fe400078e0209 */
[----:B------:R-:W-:Y:S02]  /*1fe0*/  IMAD.MOV.U32 R0, RZ, RZ, -0x1 ;  /* 0xffffffffff007424 */ /* 0x000fe400078e00ff */
[----:B------:R-:W-:Y:S01]  /*1ff0*/  IMAD.MOV.U32 R8, RZ, RZ, R4 ;  /* 0x000000ffff087224 */ /* 0x000fe200078e0004 */
[----:B------:R-:W-:Y:S06]  /*2000*/  @P0 BRA `(.L_x_29) ;  /* 0x0000003000b80947 */ /* 0x000fec0003800000 */
[----:B------:R-:W0:Y:S01]  /*2010*/  LDC.64 R4, c[0x0][0x5c8] ;  /* 0x00017200ff047b82 */ /* 0x000e220000000a00 */
[----:B-----5:R-:W-:Y:S01]  /*2020*/  FSETP.NEU.AND P2, PT, R73, RZ, PT ;  /* 0x000000ff4900720b */ /* 0x020fe20003f4d000 */
[----:B------:R-:W-:Y:S01]  /*2030*/  BSSY B0, `(.L_x_29) ;  /* 0x000032b000007945 */ /* 0x000fe20003800000 */
[----:B------:R-:W-:-:S04]  /*2040*/  ISETP.GT.AND P0, PT, R6, RZ, PT ;  /* 0x000000ff0600720c */ /* 0x000fc80003f04270 */
[----:B------:R-:W-:Y:S01]  /*2050*/  ISETP.GT.AND P1, PT, R3, RZ, P0 ;  /* 0x000000ff0300720c */ /* 0x000fe20000724270 */
[-C--:B0-----:R-:W-:Y:S02]  /*2060*/  IMAD R14, R13, R4.reuse, RZ ;  /* 0x000000040d0e7224 */ /* 0x081fe400078e02ff */
[----:B------:R-:W-:-:S04]  /*2070*/  IMAD.WIDE.U32 R78, R95, R4, R8 ;  /* 0x000000045f4e7225 */ /* 0x000fc800078e0008 */
[----:B------:R-:W-:-:S04]  /*2080*/  IMAD R7, R95, R5, R14 ;  /* 0x000000055f077224 */ /* 0x000fc800078e020e */
[----:B------:R-:W-:Y:S01]  /*2090*/  IMAD.IADD R85, R79, 0x1, R7 ;  /* 0x000000014f557824 */ /* 0x000fe200078e0207 */
[----:B------:R-:W-:Y:S06]  /*20a0*/  @!P2 BRA `(.L_x_30) ;  /* 0x000000240004a947 */ /* 0x000fec0003800000 */
[----:B------:R-:W0:Y:S01]  /*20b0*/  LDC.64 R20, c[0x0][0x5b8] ;  /* 0x00016e00ff147b82 */ /* 0x000e220000000a00 */
[----:B------:R-:W-:-:S07]  /*20c0*/  ULDC.64 UR4, c[0x0][0x5c0] ;  /* 0x0001700000047ab9 */ /* 0x000fce0000000a00 */
[----:B------:R-:W1:Y:S08]  /*20d0*/  LDC.64 R76, c[0x0][0x5b0] ;  /* 0x00016c00ff4c7b82 */ /* 0x000e700000000a00 */
[----:B------:R-:W2:Y:S01]  /*20e0*/  LDC.64 R14, c[0x0][0x5a8] ;  /* 0x00016a00ff0e7b82 */ /* 0x000ea20000000a00 */
[-C--:B0-----:R-:W-:Y:S02]  /*20f0*/  IMAD R8, R81, R20.reuse, RZ ;  /* 0x0000001451087224 */ /* 0x081fe400078e02ff */
[----:B------:R-:W-:-:S04]  /*2100*/  IMAD.WIDE.U32 R80, R23, R20, R10 ;  /* 0x0000001417507225 */ /* 0x000fc800078e000a */
[----:B------:R-:W-:Y:S02]  /*2110*/  IMAD R91, R23, R21, R8 ;  /* 0x00000015175b7224 */ /* 0x000fe400078e0208 */
[-C--:B-1----:R-:W-:Y:S02]  /*2120*/  IMAD R12, R13, R76.reuse, RZ ;  /* 0x0000004c0d0c7224 */ /* 0x082fe400078e02ff */
[----:B------:R-:W-:Y:S02]  /*2130*/  IMAD.IADD R83, R81, 0x1, R91 ;  /* 0x0000000151537824 */ /* 0x000fe400078e025b */
[----:B------:R-:W-:Y:S02]  /*2140*/  IMAD.MOV.U32 R82, RZ, RZ, R80 ;  /* 0x000000ffff527224 */ /* 0x000fe400078e0050 */
[C---:B------:R-:W-:Y:S02]  /*2150*/  IMAD R93, R95.reuse, R77, R12 ;  /* 0x0000004d5f5d7224 */ /* 0x040fe400078e020c */
[----:B------:R-:W-:-:S04]  /*2160*/  IMAD.WIDE.U32 R8, R95, R76, R82 ;  /* 0x0000004c5f087225 */ /* 0x000fc800078e0052 */
[----:B------:R-:W-:Y:S01]  /*2170*/  IMAD.IADD R7, R9, 0x1, R93 ;  /* 0x0000000109077824 */ /* 0x000fe200078e025d */
[----:B--2---:R-:W-:-:S04]  /*2180*/  LEA R12, P2, R8, R14, 0x1 ;  /* 0x0000000e080c7211 */ /* 0x004fc800078408ff */
[----:B------:R-:W-:-:S05]  /*2190*/  LEA.HI.X R13, R8, R15, R7, 0x1, P2 ;  /* 0x0000000f080d7211 */ /* 0x000fca00010f0c07 */
[----:B------:R0:W2:Y:S01]  /*21a0*/  @P1 LDG.E.LTC128B.U16 R7, desc[UR36][R12.64] ;  /* 0x000000240c071981 */ /* 0x0000a2000c1e1520 */
[----:B------:R-:W-:Y:S01]  /*21b0*/  ISETP.GT.AND P3, PT, R6, 0x1, PT ;  /* 0x000000010600780c */ /* 0x000fe20003f64270 */
[----:B------:R-:W-:Y:S01]  /*21c0*/  IMAD.WIDE.U32 R74, R95, R76, R10 ;  /* 0x0000004c5f4a7225 */ /* 0x000fe200078e000a */
[----:B------:R-:W-:Y:S01]  /*21d0*/  BSSY B1, `(.L_x_31) ;  /* 0x0000012000017945 */ /* 0x000fe20003800000 */
[----:B------:R-:W-:Y:S02]  /*21e0*/  SHF.L.U64.HI R79, R76, 0x3, R77 ;  /* 0x000000034c4f7819 */ /* 0x000fe4000001024d */
[----:B------:R-:W-:Y:S02]  /*21f0*/  IMAD.IADD R75, R93, 0x1, R75 ;  /* 0x000000015d4b7824 */ /* 0x000fe400078e024b */
[----:B------:R-:W-:-:S04]  /*2200*/  IMAD.WIDE.U32 R74, R23, R20, R74 ;  /* 0x00000014174a7225 */ /* 0x000fc800078e004a */
[----:B0-----:R-:W-:Y:S01]  /*2210*/  IMAD.IADD R13, R91, 0x1, R75 ;  /* 0x000000015b0d7824 */ /* 0x001fe200078e024b */
[----:B------:R-:W-:-:S04]  /*2220*/  LEA R12, P4, R74, R14, 0x1 ;  /* 0x0000000e4a0c7211 */ /* 0x000fc800078808ff */
[----:B------:R-:W-:Y:S01]  /*2230*/  LEA.HI.X R13, R74, R15, R13, 0x1, P4 ;  /* 0x0000000f4a0d7211 */ /* 0x000fe200020f0c0d */
[----:B--2---:R-:W-:-:S05]  /*2240*/  HADD2.F32 R8, -RZ, R7.H0_H0 ;  /* 0x20000007ff087230 */ /* 0x004fca0000004100 */
[----:B------:R-:W-:Y:S01]  /*2250*/  FMUL R9, R8, R73 ;  /* 0x0000004908097220 */ /* 0x000fe20000400000 */
[----:B------:R-:W-:-:S03]  /*2260*/  LEA R8, P2, R78, UR4, 0x1 ;  /* 0x000000044e087c11 */ /* 0x000fc6000f8408ff */
[----:B------:R-:W-:Y:S01]  /*2270*/  FFMA R64, R64, R72, R9 ;  /* 0x0000004840407223 */ /* 0x000fe20000000009 */
[----:B------:R-:W-:Y:S01]  /*2280*/  LEA.HI.X R9, R78, UR5, R85, 0x1, P2 ;  /* 0x000000054e097c11 */ /* 0x000fe200090f0c55 */
[----:B------:R-:W-:Y:S01]  /*2290*/  IMAD.SHL.U32 R78, R76, 0x8, RZ ;  /* 0x000000084c4e7824 */ /* 0x000fe200078e00ff */
[----:B------:R-:W-:Y:S02]  /*22a0*/  ISETP.GT.AND P2, PT, R3, RZ, P3 ;  /* 0x000000ff0300720c */ /* 0x000fe40001f44270 */
[----:B------:R-:W-:-:S05]  /*22b0*/  F2FP.F16.F32.PACK_AB R64, RZ, R64 ;  /* 0x00000040ff40723e */ /* 0x000fca00000000ff */
[----:B------:R0:W-:Y:S06]  /*22c0*/  @P1 STG.E.U16 desc[UR36][R8.64], R64 ;  /* 0x0000004008001986 */ /* 0x0001ec000c101524 */
[----:B------:R-:W-:Y:S05]  /*22d0*/  @!P2 BRA `(.L_x_32) ;  /* 0x000000000004a947 */ /* 0x000fea0003800000 */
[----:B------:R1:W5:Y:S02]  /*22e0*/  LDG.E.LTC128B.U16 R7, desc[UR36][R12.64+0x2] ;  /* 0x000002240c077981 */ /* 0x000364000c1e1520 */
.L_x_32:
[----:B------:R-:W-:Y:S05]  /*22f0*/  BSYNC B1 ;  /* 0x0000000000017941 */ /* 0x000fea0003800000 */
.L_x_31:
[----:B0----5:R-:W-:Y:S01]  /*2300*/  HADD2.F32 R64, -RZ, R7.H0_H0 ;  /* 0x20000007ff407230 */ /* 0x021fe20000004100 */
[----:B------:R-:W-:Y:S01]  /*2310*/  ISETP.GT.AND P1, PT, R3, 0x8, P0 ;  /* 0x000000080300780c */ /* 0x000fe20000724270 */
[----:B------:R-:W-:Y:S01]  /*2320*/  IMAD.WIDE.U32 R86, R95, R76, R78 ;  /* 0x0000004c5f567225 */ /* 0x000fe200078e004e */
[----:B------:R-:W-:-:S03]  /*2330*/  PRMT R89, R7, 0x7610, R89 ;  /* 0x0000761007597816 */ /* 0x000fc60000000059 */
[----:B------:R-:W-:Y:S01]  /*2340*/  FMUL R64, R64, R73 ;  /* 0x0000004940407220 */ /* 0x000fe20000400000 */
[----:B------:R-:W-:Y:S01]  /*2350*/  IMAD.IADD R97, R93, 0x1, R87 ;  /* 0x000000015d617824 */ /* 0x000fe200078e0257 */
[----:B------:R-:W-:Y:S02]  /*2360*/  IADD3 R21, P4, R80, R86, RZ ;  /* 0x0000005650157210 */ /* 0x000fe40007f9e0ff */
[----:B------:R-:W-:-:S03]  /*2370*/  FFMA R65, R65, R72, R64 ;  /* 0x0000004841417223 */ /* 0x000fc60000000040 */
[----:B------:R-:W-:Y:S01]  /*2380*/  IMAD.X R74, R97, 0x1, R83, P4 ;  /* 0x00000001614a7824 */ /* 0x000fe200020e0653 */
[C---:B------:R-:W-:Y:S02]  /*2390*/  LEA R64, P4, R21.reuse, R14, 0x1 ;  /* 0x0000000e15407211 */ /* 0x040fe400078808ff */
[----:B------:R-:W-:Y:S02]  /*23a0*/  F2FP.F16.F32.PACK_AB R75, RZ, R65 ;  /* 0x00000041ff4b723e */ /* 0x000fe400000000ff */
[----:B------:R-:W-:-:S03]  /*23b0*/  LEA.HI.X R65, R21, R15, R74, 0x1, P4 ;  /* 0x0000000f15417211 */ /* 0x000fc600020f0c4a */
[----:B------:R0:W-:Y:S04]  /*23c0*/  @P2 STG.E.U16 desc[UR36][R8.64+0x2], R75 ;  /* 0x0000024b08002986 */ /* 0x0001e8000c101524 */
[----:B------:R2:W3:Y:S01]  /*23d0*/  @P1 LDG.E.LTC128B.U16 R89, desc[UR36][R64.64] ;  /* 0x0000002440591981 */ /* 0x0004e2000c1e1520 */
[----:B------:R-:W-:Y:S01]  /*23e0*/  IMAD.SHL.U32 R7, R4, 0x10, RZ ;  /* 0x0000001004077824 */ /* 0x000fe200078e00ff */
[----:B------:R-:W-:Y:S01]  /*23f0*/  IADD3 R84, P2, R10, R86, RZ ;  /* 0x000000560a547210 */ /* 0x000fe20007f5e0ff */
[----:B------:R-:W-:Y:S04]  /*2400*/  BSSY B1, `(.L_x_33) ;  /* 0x0000011000017945 */ /* 0x000fe80003800000 */
[----:B------:R-:W-:Y:S01]  /*2410*/  IMAD.X R85, R11, 0x1, R97, P2 ;  /* 0x000000010b557824 */ /* 0x000fe200010e0661 */
[----:B------:R-:W-:Y:S01]  /*2420*/  ISETP.GT.AND P2, PT, R3, 0x8, P3 ;  /* 0x000000080300780c */ /* 0x000fe20001f44270 */
[----:B------:R-:W-:-:S04]  /*2430*/  IMAD.WIDE.U32 R84, R23, R20, R84 ;  /* 0x0000001417547225 */ /* 0x000fc800078e0054 */
[----:B------:R-:W-:Y:S01]  /*2440*/  IMAD.IADD R85, R91, 0x1, R85 ;  /* 0x000000015b557824 */ /* 0x000fe200078e0255 */
[----:B--2---:R-:W-:-:S04]  /*2450*/  LEA R64, P5, R84, R14, 0x1 ;  /* 0x0000000e54407211 */ /* 0x004fc800078a08ff */
[----:B------:R-:W-:Y:S01]  /*2460*/  LEA.HI.X R65, R84, R15, R85, 0x1, P5 ;  /* 0x0000000f54417211 */ /* 0x000fe200028f0c55 */
[----:B---3--:R-:W-:-:S05]  /*2470*/  HADD2.F32 R74, -RZ, R89.H0_H0 ;  /* 0x20000059ff4a7230 */ /* 0x008fca0000004100 */
[----:B------:R-:W-:Y:S01]  /*2480*/  FMUL R21, R74, R73 ;  /* 0x000000494a157220 */ /* 0x000fe20000400000 */
[----:B------:R-:W-:-:S03]  /*2490*/  IADD3 R74, P4, R7, R8, RZ ;  /* 0x00000008074a7210 */ /* 0x000fc60007f9e0ff */
[----:B------:R-:W-:Y:S01]  /*24a0*/  FFMA R66, R66, R72, R21 ;  /* 0x0000004842427223 */ /* 0x000fe20000000015 */
[----:B------:R-:W-:-:S04]  /*24b0*/  SHF.L.U64.HI R21, R4, 0x4, R5 ;  /* 0x0000000404157819 */ /* 0x000fc80000010205 */
[----:B------:R-:W-:Y:S01]  /*24c0*/  F2FP.F16.F32.PACK_AB R66, RZ, R66 ;  /* 0x00000042ff42723e */ /* 0x000fe200000000ff */
[----:B0-----:R-:W-:-:S05]  /*24d0*/  IMAD.X R75, R21, 0x1, R9, P4 ;  /* 0x00000001154b7824 */ /* 0x001fca00020e0609 */
[----:B------:R0:W-:Y:S01]  /*24e0*/  @P1 STG.E.U16 desc[UR36][R74.64], R66 ;  /* 0x000000424a001986 */ /* 0x0001e2000c101524 */
[----:B------:R-:W-:Y:S05]  /*24f0*/  @!P2 BRA `(.L_x_34) ;  /* 0x000000000004a947 */ /* 0x000fea0003800000 */
[----:B------:R2:W5:Y:S02]  /*2500*/  LDG.E.LTC128B.U16 R89, desc[UR36][R64.64+0x2] ;  /* 0x0000022440597981 */ /* 0x000564000c1e1520 */
.L_x_34:
[----:B------:R-:W-:Y:S05]  /*2510*/  BSYNC B1 ;  /* 0x0000000000017941 */ /* 0x000fea0003800000 */
.L_x_33:
[----:B0----5:R-:W-:Y:S01]  /*2520*/  HADD2.F32 R66, -RZ, R89.H0_H0 ;  /* 0x20000059ff427230 */ /* 0x021fe20000004100 */
[----:B------:R-:W-:Y:S01]  /*2530*/  ISETP.GT.AND P1, PT, R6, 0x8, PT ;  /* 0x000000080600780c */ /* 0x000fe20003f24270 */
[----:B------:R-:W-:Y:S01]  /*2540*/  BSSY B1, `(.L_x_35) ;  /* 0x000000c000017945 */ /* 0x000fe20003800000 */
[----:B------:R-:W-:Y:S02]  /*2550*/  IMAD R87, R77, 0x78, RZ ;  /* 0x000000784d577824 */ /* 0x000fe400078e02ff */
[----:B------:R-:W-:Y:S01]  /*2560*/  FMUL R66, R66, R73 ;  /* 0x0000004942427220 */ /* 0x000fe20000400000 */
[----:B------:R-:W-:-:S03]  /*2570*/  ISETP.GT.AND P4, PT, R3, RZ, P1 ;  /* 0x000000ff0300720c */ /* 0x000fc60000f84270 */
[----:B------:R-:W-:Y:S01]  /*2580*/  FFMA R66, R67, R72, R66 ;  /* 0x0000004843427223 */ /* 0x000fe20000000042 */
[----:B------:R-:W-:-:S04]  /*2590*/  IMAD.MOV.U32 R67, RZ, RZ, R97 ;  /* 0x000000ffff437224 */ /* 0x000fc800078e0061 */
[----:B------:R-:W-:-:S04]  /*25a0*/  F2FP.F16.F32.PACK_AB R66, RZ, R66 ;  /* 0x00000042ff42723e */ /* 0x000fc800000000ff */
[----:B------:R-:W-:Y:S01]  /*25b0*/  PRMT R84, R66, 0x7610, R84 ;  /* 0x0000761042547816 */ /* 0x000fe20000000054 */
[----:B------:R-:W-:-:S04]  /*25c0*/  IMAD.MOV.U32 R66, RZ, RZ, R86 ;  /* 0x000000ffff427224 */ /* 0x000fc800078e0056 */
[----:B------:R0:W-:Y:S01]  /*25d0*/  @P2 STG.E.U16 desc[UR36][R74.64+0x2], R84 ;  /* 0x000002544a002986 */ /* 0x0001e2000c101524 */
[----:B------:R-:W-:Y:S05]  /*25e0*/  @!P4 BRA `(.L_x_36) ;  /* 0x000000000004c947 */ /* 0x000fea0003800000 */
[----:B------:R3:W5:Y:S02]  /*25f0*/  LDG.E.LTC128B.U16 R89, desc[UR36][R12.64+0x10] ;  /* 0x000010240c597981 */ /* 0x000764000c1e1520 */
.L_x_36:
[----:B------:R-:W-:Y:S05]  /*2600*/  BSYNC B1 ;  /* 0x0000000000017941 */ /* 0x000fea0003800000 */
.L_x_35:
[----:B0----5:R-:W-:Y:S01]  /*2610*/  HADD2.F32 R84, -RZ, R89.H0_H0 ;  /* 0x20000059ff547230 */ /* 0x021fe20000004100 */
[----:B------:R-:W-:Y:S01]  /*2620*/  BSSY B1, `(.L_x_37) ;  /* 0x000000d000017945 */ /* 0x000fe20003800000 */
[----:B------:R-:W-:-:S04]  /*2630*/  IMAD.WIDE.U32 R66, R76, 0x78, R66 ;  /* 0x000000784c427825 */ /* 0x000fc800078e0042 */
[----:B------:R-:W-:Y:S01]  /*2640*/  FMUL R77, R84, R73 ;  /* 0x00000049544d7220 */ /* 0x000fe20000400000 */
[----:B------:R-:W-:Y:S01]  /*2650*/  IMAD.IADD R97, R67, 0x1, R87 ;  /* 0x0000000143617824 */ /* 0x000fe200078e0257 */
[----:B------:R-:W-:Y:S02]  /*2660*/  IADD3 R84, P2, P5, R80, R66, R78 ;  /* 0x0000004250547210 */ /* 0x000fe40007d5e04e */
[----:B------:R-:W-:Y:S02]  /*2670*/  FFMA R77, R68, R72, R77 ;  /* 0x00000048444d7223 */ /* 0x000fe4000000004d */
[----:B------:R-:W-:Y:S02]  /*2680*/  IADD3.X R85, R83, R97, R79, P2, P5 ;  /* 0x0000006153557210 */ /* 0x000fe400017ea44f */
[----:B------:R-:W-:Y:S02]  /*2690*/  ISETP.GT.AND P2, PT, R6, 0x9, PT ;  /* 0x000000090600780c */ /* 0x000fe40003f44270 */
[----:B------:R-:W-:-:S02]  /*26a0*/  F2FP.F16.F32.PACK_AB R77, RZ, R77 ;  /* 0x0000004dff4d723e */ /* 0x000fc400000000ff */
[----:B------:R-:W-:-:S03]  /*26b0*/  ISETP.GT.AND P5, PT, R3, RZ, P2 ;  /* 0x000000ff0300720c */ /* 0x000fc600017a4270 */
[----:B------:R0:W-:Y:S10]  /*26c0*/  @P4 STG.E.U16 desc[UR36][R8.64+0x10], R77 ;  /* 0x0000104d08004986 */ /* 0x0001f4000c101524 */
[----:B------:R-:W-:Y:S05]  /*26d0*/  @!P5 BRA `(.L_x_38) ;  /* 0x000000000004d947 */ /* 0x000fea0003800000 */
[----:B------:R4:W5:Y:S02]  /*26e0*/  LDG.E.LTC128B.U16 R89, desc[UR36][R12.64+0x12] ;  /* 0x000012240c597981 */ /* 0x000964000c1e1520 */
.L_x_38:
[----:B------:R-:W-:Y:S05]  /*26f0*/  BSYNC B1 ;  /* 0x0000000000017941 */ /* 0x000fea0003800000 */
.L_x_37:
[----:B-----5:R-:W-:Y:S01]  /*2700*/  HADD2.F32 R68, -RZ, R89.H0_H0 ;  /* 0x20000059ff447230 */ /* 0x020fe20000004100 */
[----:B------:R-:W-:Y:S01]  /*2710*/  ISETP.GT.AND P4, PT, R3, 0x8, P1 ;  /* 0x000000080300780c */ /* 0x000fe20000f84270 */
[----:B------:R-:W-:Y:S03]  /*2720*/  BSSY B1, `(.L_x_39) ;  /* 0x0000007000017945 */ /* 0x000fe60003800000 */
[----:B------:R-:W-:-:S04]  /*2730*/  FMUL R68, R68, R73 ;  /* 0x0000004944447220 */ /* 0x000fc80000400000 */
[----:B------:R-:W-:-:S05]  /*2740*/  FFMA R68, R69, R72, R68 ;  /* 0x0000004845447223 */ /* 0x000fca0000000044 */
[----:B------:R-:W-:-:S05]  /*2750*/  F2FP.F16.F32.PACK_AB R68, RZ, R68 ;  /* 0x00000044ff44723e */ /* 0x000fca00000000ff */
[----:B------:R0:W-:Y:S01]  /*2760*/  @P5 STG.E.U16 desc[UR36][R8.64+0x12], R68 ;  /* 0x0000124408005986 */ /* 0x0001e2000c101524 */
[----:B------:R-:W-:Y:S05]  /*2770*/  @!P4 BRA `(.L_x_40) ;  /* 0x000000000004c947 */ /* 0x000fea0003800000 */
[----:B------:R0:W5:Y:S02]  /*2780*/  LDG.E.LTC128B.U16 R89, desc[UR36][R64.64+0x10] ;  /* 0x0000102440597981 */ /* 0x000164000c1e1520 */
.L_x_40:
[----:B------:R-:W-:Y:S05]  /*2790*/  BSYNC B1 ;  /* 0x0000000000017941 */ /* 0x000fea0003800000 */
.L_x_39:
[----:B0----5:R-:W-:Y:S01]  /*27a0*/  HADD2.F32 R68, -RZ, R89.H0_H0 ;  /* 0x20000059ff447230 */ /* 0x021fe20000004100 */
        /* <DEDUP_REMOVED lines=8> */
.L_x_42:
[----:B------:R-:W-:Y:S05]  /*2830*/  BSYNC B1 ;  /* 0x0000000000017941 */ /* 0x000fea0003800000 */
.L_x_41:
[----:B-----5:R-:W-:Y:S01]  /*2840*/  HADD2.F32 R68, -RZ, R89.H0_H0 ;  /* 0x20000059ff447230 */ /* 0x020fe20000004100 */
[----:B------:R-:W-:-:S04]  /*2850*/  IADD3 R67, P4, R80, R66, RZ ;  /* 0x0000004250437210 */ /* 0x000fc80007f9e0ff */
[----:B------:R-:W-:Y:S01]  /*2860*/  FMUL R68, R68, R73 ;  /* 0x0000004944447220 */ /* 0x000fe20000400000 */
[----:B------:R-:W-:Y:S01]  /*2870*/  IMAD.X R82, R97, 0x1, R83, P4 ;  /* 0x0000000161527824 */ /* 0x000fe200020e0653 */
[----:B------:R-:W-:Y:S02]  /*2880*/  LEA R66, P4, R67, R14, 0x1 ;  /* 0x0000000e43427211 */ /* 0x000fe400078808ff */
[----:B------:R-:W-:Y:S02]  /*2890*/  FFMA R68, R71, R72, R68 ;  /* 0x0000004847447223 */ /* 0x000fe40000000044 */
[----:B------:R-:W-:-:S03]  /*28a0*/  LEA.HI.X R67, R67, R15, R82, 0x1, P4 ;  /* 0x0000000f43437211 */ /* 0x000fc600020f0c52 */
[----:B------:R-:W-:-:S04]  /*28b0*/  F2FP.F16.F32.PACK_AB R68, RZ, R68 ;  /* 0x00000044ff44723e */ /* 0x000fc800000000ff */
[----:B0-----:R-:W-:-:S05]  /*28c0*/  PRMT R69, R68, 0x7610, R69 ;  /* 0x0000761044457816 */ /* 0x001fca0000000045 */
[----:B------:R0:W-:Y:S01]  /*28d0*/  @P5 STG.E.U16 desc[UR36][R74.64+0x12], R69 ;  /* 0x000012454a005986 */ /* 0x0001e2000c101524 */
[----:B------:R-:W-:-:S13]  /*28e0*/  ISETP.GT.AND P5, PT, R3, 0x80, P0 ;  /* 0x000000800300780c */ /* 0x000fda00007a4270 */
[----:B------:R1:W2:Y:S01]  /*28f0*/  @P5 LDG.E.LTC128B.U16 R89, desc[UR36][R66.64] ;  /* 0x0000002442595981 */ /* 0x0002a2000c1e1520 */
[----:B------:R-:W-:Y:S01]  /*2900*/  IMAD.WIDE.U32 R70, R76, 0x78, R78 ;  /* 0x000000784c467825 */ /* 0x000fe200078e004e */
[----:B------:R-:W-:Y:S03]  /*2910*/  BSSY B1, `(.L_x_43) ;  /* 0x0000016000017945 */ /* 0x000fe60003800000 */
[----:B------:R-:W-:Y:S02]  /*2920*/  IMAD.IADD R81, R87, 0x1, R71 ;  /* 0x0000000157517824 */ /* 0x000fe400078e0247 */
[----:B------:R-:W-:Y:S02]  /*2930*/  IMAD.MOV.U32 R80, RZ, RZ, R70 ;  /* 0x000000ffff507224 */ /* 0x000fe400078e0046 */
[----:B------:R-:W-:Y:S02]  /*2940*/  IMAD R87, R5, 0xf0, RZ ;  /* 0x000000f005577824 */ /* 0x000fe400078e02ff */
[----:B0-----:R-:W-:-:S03]  /*2950*/  IMAD.WIDE.U32 R68, R95, R76, R80 ;  /* 0x0000004c5f447225 */ /* 0x001fc600078e0050 */
[----:B------:R-:W-:-:S04]  /*2960*/  IADD3 R68, P4, R10, R68, RZ ;  /* 0x000000440a447210 */ /* 0x000fc80007f9e0ff */
[----:B------:R-:W-:-:S03]  /*2970*/  IADD3.X R69, R11, R93, R69, P4, !PT ;  /* 0x0000005d0b457210 */ /* 0x000fc600027fe445 */
[----:B------:R-:W-:-:S04]  /*2980*/  IMAD.WIDE.U32 R68, R23, R20, R68 ;  /* 0x0000001417447225 */ /* 0x000fc800078e0044 */
[----:B------:R-:W-:Y:S01]  /*2990*/  IMAD.IADD R5, R91, 0x1, R69 ;  /* 0x000000015b057824 */ /* 0x000fe200078e0245 */
[----:B-1----:R-:W-:-:S04]  /*29a0*/  LEA R66, P4, R68, R14, 0x1 ;  /* 0x0000000e44427211 */ /* 0x002fc800078808ff */
[----:B------:R-:W-:Y:S02]  /*29b0*/  LEA.HI.X R67, R68, R15, R5, 0x1, P4 ;  /* 0x0000000f44437211 */ /* 0x000fe400020f0c05 */
[----:B------:R-:W-:Y:S01]  /*29c0*/  ISETP.GT.AND P4, PT, R3, 0x80, P3 ;  /* 0x000000800300780c */ /* 0x000fe20001f84270 */
[----:B--2---:R-:W-:-:S05]  /*29d0*/  HADD2.F32 R82, -RZ, R89.H0_H0 ;  /* 0x20000059ff527230 */ /* 0x004fca0000004100 */
[----:B------:R-:W-:Y:S01]  /*29e0*/  FMUL R77, R82, R73 ;  /* 0x00000049524d7220 */ /* 0x000fe20000400000 */
[----:B------:R-:W-:-:S04]  /*29f0*/  IMAD.WIDE.U32 R82, R4, 0xf0, R74 ;  /* 0x000000f004527825 */ /* 0x000fc800078e004a */
[----:B------:R-:W-:Y:S01]  /*2a00*/  FFMA R77, R56, R72, R77 ;  /* 0x00000048384d7223 */ /* 0x000fe2000000004d */
[----:B------:R-:W-:Y:S02]  /*2a10*/  IMAD.IADD R69, R83, 0x1, R87 ;  /* 0x0000000153457824 */ /* 0x000fe400078e0257 */
[----:B------:R-:W-:Y:S02]  /*2a20*/  @P5 IMAD.MOV.U32 R68, RZ, RZ, R82 ;  /* 0x000000ffff445224 */ /* 0x000fe400078e0052 */
[----:B------:R-:W-:-:S05]  /*2a30*/  F2FP.F16.F32.PACK_AB R77, RZ, R77 ;  /* 0x0000004dff4d723e */ /* 0x000fca00000000ff */
[----:B------:R0:W-:Y:S01]  /*2a40*/  @P5 STG.E.U16 desc[UR36][R68.64], R77 ;  /* 0x0000004d44005986 */ /* 0x0001e2000c101524 */
[----:B------:R-:W-:Y:S05]  /*2a50*/  @!P4 BRA `(.L_x_44) ;  /* 0x000000000004c947 */ /* 0x000fea0003800000 */
[----:B------:R1:W5:Y:S02]  /*2a60*/  LDG.E.LTC128B.U16 R89, desc[UR36][R66.64+0x2] ;  /* 0x0000022442597981 */ /* 0x000364000c1e1520 */
.L_x_44:
[----:B------:R-:W-:Y:S05]  /*2a70*/  BSYNC B1 ;  /* 0x0000000000017941 */ /* 0x000fea0003800000 */
.L_x_43:
[----:B-----5:R-:W-:Y:S01]  /*2a80*/  HADD2.F32 R56, -RZ, R89.H0_H0 ;  /* 0x20000059ff387230 */ /* 0x020fe20000004100 */
[----:B------:R-:W-:Y:S01]  /*2a90*/  IADD3 R70, P5, R78, R70, RZ ;  /* 0x000000464e467210 */ /* 0x000fe20007fbe0ff */
[----:B------:R-:W-:Y:S01]  /*2aa0*/  @P4 IMAD.MOV.U32 R78, RZ, RZ, R82 ;  /* 0x000000ffff4e4224 */ /* 0x000fe200078e0052 */
[----:B------:R-:W-:Y:S01]  /*2ab0*/  ISETP.GT.AND P0, PT, R3, 0x88, P0 ;  /* 0x000000880300780c */ /* 0x000fe20000704270 */
[----:B------:R-:W-:Y:S01]  /*2ac0*/  BSSY B1, `(.L_x_45) ;  /* 0x000000e000017945 */ /* 0x000fe20003800000 */
[----:B------:R-:W-:Y:S01]  /*2ad0*/  FMUL R56, R56, R73 ;  /* 0x0000004938387220 */ /* 0x000fe20000400000 */
[----:B------:R-:W-:Y:S02]  /*2ae0*/  IMAD.X R71, R81, 0x1, R79, P5 ;  /* 0x0000000151477824 */ /* 0x000fe400028e064f */
[----:B------:R-:W-:Y:S02]  /*2af0*/  @P4 IMAD.MOV.U32 R79, RZ, RZ, R69 ;  /* 0x000000ffff4f4224 */ /* 0x000fe400078e0045 */
[----:B------:R-:W-:Y:S01]  /*2b00*/  FFMA R56, R57, R72, R56 ;  /* 0x0000004839387223 */ /* 0x000fe20000000038 */
[----:B0-----:R-:W-:-:S04]  /*2b10*/  IMAD.WIDE.U32 R76, R95, R76, R70 ;  /* 0x0000004c5f4c7225 */ /* 0x001fc800078e0046 */
[----:B------:R-:W-:Y:S02]  /*2b20*/  F2FP.F16.F32.PACK_AB R56, RZ, R56 ;  /* 0x00000038ff38723e */ /* 0x000fe400000000ff */
[----:B------:R-:W-:Y:S02]  /*2b30*/  IADD3 R70, P5, R10, R76, RZ ;  /* 0x0000004c0a467210 */ /* 0x000fe40007fbe0ff */
[----:B------:R-:W-:-:S05]  /*2b40*/  PRMT R5, R56, 0x7610, R5 ;  /* 0x0000761038057816 */ /* 0x000fca0000000005 */
[----:B------:R0:W-:Y:S01]  /*2b50*/  @P4 STG.E.U16 desc[UR36][R78.64+0x2], R5 ;  /* 0x000002054e004986 */ /* 0x0001e2000c101524 */
[----:B------:R-:W-:-:S04]  /*2b60*/  LEA R56, P4, R84, R14, 0x1 ;  /* 0x0000000e54387211 */ /* 0x000fc800078808ff */
[----:B------:R-:W-:Y:S01]  /*2b70*/  LEA.HI.X R57, R84, R15, R85, 0x1, P4 ;  /* 0x0000000f54397211 */ /* 0x000fe200020f0c55 */
[----:B------:R-:W-:Y:S08]  /*2b80*/  @!P0 BRA `(.L_x_46) ;  /* 0x0000000000048947 */ /* 0x000ff00003800000 */
[----:B------:R2:W5:Y:S02]  /*2b90*/  LDG.E.LTC128B.U16 R89, desc[UR36][R56.64] ;  /* 0x0000002438597981 */ /* 0x000564000c1e1520 */
.L_x_46:
[----:B------:R-:W-:Y:S05]  /*2ba0*/  BSYNC B1 ;  /* 0x0000000000017941 */ /* 0x000fea0003800000 */
.L_x_45:
[----:B-----5:R-:W-:Y:S01]  /*2bb0*/  HADD2.F32 R10, -RZ, R89.H0_H0 ;  /* 0x20000059ff0a7230 */ /* 0x020fe20000004100 */
[----:B------:R-:W-:Y:S01]  /*2bc0*/  IADD3.X R71, R11, R93, R77, P5, !PT ;  /* 0x0000005d0b477210 */ /* 0x000fe20002ffe44d */
[----:B------:R-:W-:Y:S01]  /*2bd0*/  BSSY B1, `(.L_x_47) ;  /* 0x000000e000017945 */ /* 0x000fe20003800000 */
[----:B------:R-:W-:Y:S02]  /*2be0*/  ISETP.GT.AND P3, PT, R3, 0x88, P3 ;  /* 0x000000880300780c */ /* 0x000fe40001f64270 */
[----:B0-----:R-:W-:Y:S01]  /*2bf0*/  FMUL R5, R10, R73 ;  /* 0x000000490a057220 */ /* 0x001fe20000400000 */
[----:B------:R-:W-:Y:S01]  /*2c00*/  IADD3 R10, P4, R7, R82, RZ ;  /* 0x00000052070a7210 */ /* 0x000fe20007f9e0ff */
[----:B--2---:R-:W-:-:S04]  /*2c10*/  IMAD.WIDE.U32 R56, R23, R20, R70 ;  /* 0x0000001417387225 */ /* 0x004fc800078e0046 */
[----:B------:R-:W-:Y:S01]  /*2c20*/  FFMA R5, R58, R72, R5 ;  /* 0x000000483a057223 */ /* 0x000fe20000000005 */
[----:B------:R-:W-:Y:S01]  /*2c30*/  IMAD.X R11, R69, 0x1, R21, P4 ;  /* 0x00000001450b7824 */ /* 0x000fe200020e0615 */
[----:B------:R-:W-:Y:S01]  /*2c40*/  LEA R14, P5, R56, R14, 0x1 ;  /* 0x0000000e380e7211 */ /* 0x000fe200078a08ff */
[----:B------:R-:W-:Y:S02]  /*2c50*/  IMAD.IADD R20, R91, 0x1, R57 ;  /* 0x000000015b147824 */ /* 0x000fe400078e0239 */
[----:B------:R-:W-:-:S03]  /*2c60*/  F2FP.F16.F32.PACK_AB R5, RZ, R5 ;  /* 0x00000005ff05723e */ /* 0x000fc600000000ff */
[----:B------:R-:W-:Y:S02]  /*2c70*/  LEA.HI.X R15, R56, R15, R20, 0x1, P5 ;  /* 0x0000000f380f7211 */ /* 0x000fe400028f0c14 */
[----:B------:R0:W-:Y:S01]  /*2c80*/  @P0 STG.E.U16 desc[UR36][R10.64], R5 ;  /* 0x000000050a000986 */ /* 0x0001e2000c101524 */
[----:B------:R-:W-:Y:S05]  /*2c90*/  @!P3 BRA `(.L_x_48) ;  /* 0x000000000004b947 */ /* 0x000fea0003800000 */
[----:B------:R2:W5:Y:S02]  /*2ca0*/  LDG.E.LTC128B.U16 R89, desc[UR36][R14.64+0x2] ;  /* 0x000002240e597981 */ /* 0x000564000c1e1520 */
.L_x_48:
[----:B------:R-:W-:Y:S05]  /*2cb0*/  BSYNC B1 ;  /* 0x0000000000017941 */ /* 0x000fea0003800000 */
.L_x_47:
        /* <DEDUP_REMOVED lines=9> */
.L_x_50:
[----:B------:R-:W-:Y:S05]  /*2d50*/  BSYNC B1 ;  /* 0x0000000000017941 */ /* 0x000fea0003800000 */
.L_x_49:
[----:B0----5:R-:W-:Y:S01]  /*2d60*/  HADD2.F32 R20, -RZ, R89.H0_H0 ;  /* 0x20000059ff147230 */ /* 0x021fe20000004100 */
[----:B------:R-:W-:Y:S01]  /*2d70*/  ISETP.GT.AND P3, PT, R3, 0x80, P2 ;  /* 0x000000800300780c */ /* 0x000fe20001764270 */
[----:B------:R-:W-:Y:S01]  /*2d80*/  @P0 IMAD.MOV.U32 R56, RZ, RZ, R82 ;  /* 0x000000ffff380224 */ /* 0x000fe200078e0052 */
[----:B------:R-:W-:Y:S01]  /*2d90*/  BSSY B1, `(.L_x_51) ;  /* 0x0000008000017945 */ /* 0x000fe20003800000 */
[----:B------:R-:W-:Y:S02]  /*2da0*/  @P0 IMAD.MOV.U32 R57, RZ, RZ, R69 ;  /* 0x000000ffff390224 */ /* 0x000fe400078e0045 */
[----:B------:R-:W-:-:S04]  /*2db0*/  FMUL R5, R20, R73 ;  /* 0x0000004914057220 */ /* 0x000fc80000400000 */
[----:B------:R-:W-:-:S05]  /*2dc0*/  FFMA R5, R60, R72, R5 ;  /* 0x000000483c057223 */ /* 0x000fca0000000005 */
[----:B------:R-:W-:-:S05]  /*2dd0*/  F2FP.F16.F32.PACK_AB R5, RZ, R5 ;  /* 0x00000005ff05723e */ /* 0x000fca00000000ff */
[----:B------:R0:W-:Y:S01]  /*2de0*/  @P0 STG.E.U16 desc[UR36][R56.64+0x10], R5 ;  /* 0x0000100538000986 */ /* 0x0001e2000c101524 */
[----:B------:R-:W-:Y:S05]  /*2df0*/  @!P3 BRA `(.L_x_52) ;  /* 0x000000000004b947 */ /* 0x000fea0003800000 */
[----:B------:R0:W5:Y:S02]  /*2e00*/  LDG.E.LTC128B.U16 R89, desc[UR36][R66.64+0x12] ;  /* 0x0000122442597981 */ /* 0x000164000c1e1520 */
.L_x_52:
[----:B------:R-:W-:Y:S05]  /*2e10*/  BSYNC B1 ;  /* 0x0000000000017941 */ /* 0x000fea0003800000 */
.L_x_51:
[----:B-----5:R-:W-:Y:S01]  /*2e20*/  HADD2.F32 R20, -RZ, R89.H0_H0 ;  /* 0x20000059ff147230 */ /* 0x020fe20000004100 */
[----:B------:R-:W-:Y:S01]  /*2e30*/  ISETP.GT.AND P1, PT, R3, 0x88, P1 ;  /* 0x000000880300780c */ /* 0x000fe20000f24270 */
[----:B------:R-:W-:Y:S01]  /*2e40*/  @P3 IMAD.MOV.U32 R68, RZ, RZ, R82 ;  /* 0x000000ffff443224 */ /* 0x000fe200078e0052 */
[----:B------:R-:W-:Y:S02]  /*2e50*/  BSSY B1, `(.L_x_53) ;  /* 0x0000007000017945 */ /* 0x000fe40003800000 */
[----:B------:R-:W-:-:S04]  /*2e60*/  FMUL R20, R20, R73 ;  /* 0x0000004914147220 */ /* 0x000fc80000400000 */
[----:B------:R-:W-:-:S05]  /*2e70*/  FFMA R20, R61, R72, R20 ;  /* 0x000000483d147223 */ /* 0x000fca0000000014 */
[----:B------:R-:W-:-:S05]  /*2e80*/  F2FP.F16.F32.PACK_AB R20, RZ, R20 ;  /* 0x00000014ff14723e */ /* 0x000fca00000000ff */
[----:B------:R0:W-:Y:S01]  /*2e90*/  @P3 STG.E.U16 desc[UR36][R68.64+0x12], R20 ;  /* 0x0000121444003986 */ /* 0x0001e2000c101524 */
[----:B------:R-:W-:Y:S05]  /*2ea0*/  @!P1 BRA `(.L_x_54) ;  /* 0x0000000000049947 */ /* 0x000fea0003800000 */
[----:B------:R0:W5:Y:S02]  /*2eb0*/  LDG.E.LTC128B.U16 R89, desc[UR36][R14.64+0x10] ;  /* 0x000010240e597981 */ /* 0x000164000c1e1520 */
.L_x_54:
[----:B------:R-:W-:Y:S05]  /*2ec0*/  BSYNC B1 ;  /* 0x0000000000017941 */ /* 0x000fea0003800000 */
.L_x_53:
        /* <DEDUP_REMOVED lines=9> */
.L_x_56:
[----:B------:R-:W-:Y:S05]  /*2f60*/  BSYNC B1 ;  /* 0x0000000000017941 */ /* 0x000fea0003800000 */
.L_x_55:
[----:B-----5:R-:W-:Y:S01]  /*2f70*/  HADD2.F32 R20, -RZ, R89.H0_H0 ;  /* 0x20000059ff147230 */ /* 0x020fe20000004100 */
[----:B------:R-:W-:Y:S01]  /*2f80*/  ISETP.GT.AND P3, PT, R6, 0x10, PT ;  /* 0x000000100600780c */ /* 0x000fe20003f64270 */
[----:B------:R-:W-:Y:S03]  /*2f90*/  BSSY B1, `(.L_x_57) ;  /* 0x0000008000017945 */ /* 0x000fe60003800000 */
[----:B------:R-:W-:Y:S01]  /*2fa0*/  FMUL R20, R20, R73 ;  /* 0x0000004914147220 */ /* 0x000fe20000400000 */
[----:B------:R-:W-:-:S03]  /*2fb0*/  ISETP.GT.AND P0, PT, R3, RZ, P3 ;  /* 0x000000ff0300720c */ /* 0x000fc60001f04270 */
[----:B------:R-:W-:-:S05]  /*2fc0*/  FFMA R20, R63, R72, R20 ;  /* 0x000000483f147223 */ /* 0x000fca0000000014 */
[----:B------:R-:W-:-:S05]  /*2fd0*/  F2FP.F16.F32.PACK_AB R20, RZ, R20 ;  /* 0x00000014ff14723e */ /* 0x000fca00000000ff */
[----:B------:R0:W-:Y:S01]  /*2fe0*/  @P2 STG.E.U16 desc[UR36][R10.64+0x12], R20 ;  /* 0x000012140a002986 */ /* 0x0001e2000c101524 */
[----:B------:R-:W-:Y:S05]  /*2ff0*/  @!P0 BRA `(.L_x_58) ;  /* 0x0000000000048947 */ /* 0x000fea0003800000 */
[----:B------:R0:W5:Y:S02]  /*3000*/  LDG.E.LTC128B.U16 R89, desc[UR36][R12.64+0x20] ;  /* 0x000020240c597981 */ /* 0x000164000c1e1520 */
.L_x_58:
[----:B------:R-:W-:Y:S05]  /*3010*/  BSYNC B1 ;  /* 0x0000000000017941 */ /* 0x000fea0003800000 */
.L_x_57:
[----:B0----5:R-:W-:Y:S01]  /*3020*/  HADD2.F32 R10, -RZ, R89.H0_H0 ;  /* 0x20000059ff0a7230 */ /* 0x021fe20000004100 */
        /* <DEDUP_REMOVED lines=9> */
.L_x_60:
[----:B------:R-:W-:Y:S05]  /*30c0*/  BSYNC B1 ;  /* 0x0000000000017941 */ /* 0x000fea0003800000 */
.L_x_59:
        /* <DEDUP_REMOVED lines=9> */
.L_x_62:
[----:B------:R-:W-:Y:S05]  /*3160*/  BSYNC B1 ;  /* 0x0000000000017941 */ /* 0x000fea0003800000 */
.L_x_61:
        /* <DEDUP_REMOVED lines=9> */
.L_x_64:
[----:B------:R-:W-:Y:S05]  /*3200*/  BSYNC B1 ;  /* 0x0000000000017941 */ /* 0x000fea0003800000 */
.L_x_63:
        /* <DEDUP_REMOVED lines=10> */
.L_x_66:
[----:B------:R-:W-:Y:S05]  /*32b0*/  BSYNC B1 ;  /* 0x0000000000017941 */ /* 0x000fea0003800000 */
.L_x_65:
        /* <DEDUP_REMOVED lines=10> */
.L_x_68:
[----:B------:R-:W-:Y:S05]  /*3360*/  BSYNC B1 ;  /* 0x0000000000017941 */ /* 0x000fea0003800000 */
.L_x_67:
        /* <DEDUP_REMOVED lines=9> */
.L_x_70:
[----:B------:R-:W-:Y:S05]  /*3400*/  BSYNC B1 ;  /* 0x0000000000017941 */ /* 0x000fea0003800000 */
.L_x_69:
        /* <DEDUP_REMOVED lines=9> */
.L_x_72:
[----:B------:R-:W-:Y:S05]  /*34a0*/  BSYNC B1 ;  /* 0x0000000000017941 */ /* 0x000fea0003800000 */
.L_x_71:
        /* <DEDUP_REMOVED lines=9> */
.L_x_74:
[----:B------:R-:W-:Y:S05]  /*3540*/  BSYNC B1 ;  /* 0x0000000000017941 */ /* 0x000fea0003800000 */
.L_x_73:
[----:B0----5:R-:W-:Y:S01]  /*3550*/  HADD2.F32 R10, -RZ, R89.H0_H0 ;  /* 0x20000059ff0a7230 */ /* 0x021fe20000004100 */
[----:B------:R-:W-:Y:S01]  /*3560*/  ISETP.GT.AND P4, PT, R3, 0x80, P2 ;  /* 0x000000800300780c */ /* 0x000fe20001784270 */
[----:B------:R-:W-:Y:S03]  /*3570*/  BSSY B1, `(.L_x_75) ;  /* 0x000000b000017945 */ /* 0x000fe60003800000 */
[----:B------:R-:W-:Y:S01]  /*3580*/  FMUL R5, R10, R73 ;  /* 0x000000490a057220 */ /* 0x000fe20000400000 */
[----:B------:R-:W-:-:S04]  /*3590*/  IMAD.WIDE.U32 R10, R4, 0xf0, R74 ;  /* 0x000000f0040a7825 */ /* 0x000fc800078e004a */
[----:B------:R-:W-:-:S05]  /*35a0*/  FFMA R5, R40, R72, R5 ;  /* 0x0000004828057223 */ /* 0x000fca0000000005 */
[----:B------:R-:W-:Y:S01]  /*35b0*/  F2FP.F16.F32.PACK_AB R4, RZ, R5 ;  /* 0x00000005ff04723e */ /* 0x000fe200000000ff */
[----:B------:R-:W-:-:S03]  /*35c0*/  IMAD.IADD R5, R87, 0x1, R11 ;  /* 0x0000000157057824 */ /* 0x000fc600078e020b */
[----:B------:R-:W-:Y:S01]  /*35d0*/  PRMT R20, R4, 0x7610, R20 ;  /* 0x0000761004147816 */ /* 0x000fe20000000014 */
[----:B------:R-:W-:-:S05]  /*35e0*/  IMAD.MOV.U32 R4, RZ, RZ, R10 ;  /* 0x000000ffff047224 */ /* 0x000fca00078e000a */
[----:B------:R0:W-:Y:S01]  /*35f0*/  @P5 STG.E.U16 desc[UR36][R4.64+0x20], R20 ;  /* 0x0000201404005986 */ /* 0x0001e2000c101524 */
[----:B------:R-:W-:Y:S05]  /*3600*/  @!P4 BRA `(.L_x_76) ;  /* 0x000000000004c947 */ /* 0x000fea0003800000 */
[----:B------:R0:W5:Y:S02]  /*3610*/  LDG.E.LTC128B.U16 R89, desc[UR36][R66.64+0x22] ;  /* 0x0000222442597981 */ /* 0x000164000c1e1520 */
.L_x_76:
[----:B------:R-:W-:Y:S05]  /*3620*/  BSYNC B1 ;  /* 0x0000000000017941 */ /* 0x000fea0003800000 */
.L_x_75:
        /* <DEDUP_REMOVED lines=9> */
.L_x_78:
[----:B------:R-:W-:Y:S05]  /*36c0*/  BSYNC B1 ;  /* 0x0000000000017941 */ /* 0x000fea0003800000 */
.L_x_77:
[----:B0----5:R-:W-:Y:S01]  /*36d0*/  HADD2.F32 R20, -RZ, R89.H0_H0 ;  /* 0x20000059ff147230 */ /* 0x021fe20000004100 */
[----:B------:R-:W-:Y:S01]  /*36e0*/  IADD3 R10, P4, R7, R10, RZ ;  /* 0x0000000a070a7210 */ /* 0x000fe20007f9e0ff */
[----:B------:R-:W-:Y:S01]  /*36f0*/  BSSY B1, `(.L_x_79) ;  /* 0x0000009000017945 */ /* 0x000fe20003800000 */
[----:B------:R-:W-:Y:S02]  /*3700*/  ISETP.GT.AND P2, PT, R3, 0x88, P2 ;  /* 0x000000880300780c */ /* 0x000fe40001744270 */
[----:B------:R-:W-:-:S04]  /*3710*/  FMUL R11, R20, R73 ;  /* 0x00000049140b7220 */ /* 0x000fc80000400000 */
[----:B------:R-:W-:-:S05]  /*3720*/  FFMA R11, R42, R72, R11 ;  /* 0x000000482a0b7223 */ /* 0x000fca000000000b */
[----:B------:R-:W-:Y:S01]  /*3730*/  F2FP.F16.F32.PACK_AB R7, RZ, R11 ;  /* 0x0000000bff07723e */ /* 0x000fe200000000ff */
[----:B------:R-:W-:-:S05]  /*3740*/  IMAD.X R11, R21, 0x1, R5, P4 ;  /* 0x00000001150b7824 */ /* 0x000fca00020e0605 */
[----:B------:R0:W-:Y:S01]  /*3750*/  @P3 STG.E.U16 desc[UR36][R10.64+0x20], R7 ;  /* 0x000020070a003986 */ /* 0x0001e2000c101524 */
[----:B------:R-:W-:Y:S05]  /*3760*/  @!P2 BRA `(.L_x_80) ;  /* 0x000000000004a947 */ /* 0x000fea0003800000 */
[----:B------:R0:W5:Y:S02]  /*3770*/  LDG.E.LTC128B.U16 R89, desc[UR36][R14.64+0x22] ;  /* 0x000022240e597981 */ /* 0x000164000c1e1520 */
.L_x_80:
[----:B------:R-:W-:Y:S05]  /*3780*/  BSYNC B1 ;  /* 0x0000000000017941 */ /* 0x000fea0003800000 */
.L_x_79:
        /* <DEDUP_REMOVED lines=9> */
.L_x_82:
[----:B------:R-:W-:Y:S05]  /*3820*/  BSYNC B1 ;  /* 0x0000000000017941 */ /* 0x000fea0003800000 */
.L_x_81:
        /* <DEDUP_REMOVED lines=9> */
.L_x_84:
[----:B------:R-:W-:Y:S05]  /*38c0*/  BSYNC B1 ;  /* 0x0000000000017941 */ /* 0x000fea0003800000 */
.L_x_83:
        /* <DEDUP_REMOVED lines=9> */
.L_x_86:
[----:B------:R-:W-:Y:S05]  /*3960*/  BSYNC B1 ;  /* 0x0000000000017941 */ /* 0x000fea0003800000 */
.L_x_85:
        /* <DEDUP_REMOVED lines=9> */
.L_x_88:
[----:B------:R-:W-:Y:S05]  /*3a00*/  BSYNC B1 ;  /* 0x0000000000017941 */ /* 0x000fea0003800000 */
.L_x_87:
        /* <DEDUP_REMOVED lines=10> */
.L_x_90:
[----:B------:R-:W-:Y:S05]  /*3ab0*/  BSYNC B1 ;  /* 0x0000000000017941 */ /* 0x000fea0003800000 */
.L_x_89:
        /* <DEDUP_REMOVED lines=10> */
.L_x_92:
[----:B------:R-:W-:Y:S05]  /*3b60*/  BSYNC B1 ;  /* 0x0000000000017941 */ /* 0x000fea0003800000 */
.L_x_91:
        /* <DEDUP_REMOVED lines=9> */
.L_x_94:
[----:B------:R-:W-:Y:S05]  /*3c00*/  BSYNC B1 ;  /* 0x0000000000017941 */ /* 0x000fea0003800000 */
.L_x_93:
        /* <DEDUP_REMOVED lines=9> */
.L_x_96:
[----:B------:R-:W-:Y:S05]  /*3ca0*/  BSYNC B1 ;  /* 0x0000000000017941 */ /* 0x000fea0003800000 */
.L_x_95:
        /* <DEDUP_REMOVED lines=10> */
.L_x_98:
[----:B------:R-:W-:Y:S05]  /*3d50*/  BSYNC B1 ;  /* 0x0000000000017941 */ /* 0x000fea0003800000 */
.L_x_97:
        /* <DEDUP_REMOVED lines=10> */
.L_x_100:
[----:B------:R-:W-:Y:S05]  /*3e00*/  BSYNC B1 ;  /* 0x0000000000017941 */ /* 0x000fea0003800000 */
.L_x_99:
        /* <DEDUP_REMOVED lines=9> */
.L_x_102:
[----:B------:R-:W-:Y:S05]  /*3ea0*/  BSYNC B1 ;  /* 0x0000000000017941 */ /* 0x000fea0003800000 */
.L_x_101:
        /* <DEDUP_REMOVED lines=9> */
.L_x_104:
[----:B------:R-:W-:Y:S05]  /*3f40*/  BSYNC B1 ;  /* 0x0000000000017941 */ /* 0x000fea0003800000 */
.L_x_103:
        /* <DEDUP_REMOVED lines=9> */
.L_x_106:
[----:B------:R-:W-:Y:S05]  /*3fe0*/  BSYNC B1 ;  /* 0x0000000000017941 */ /* 0x000fea0003800000 */
.L_x_105:
        /* <DEDUP_REMOVED lines=9> */
.L_x_108:
[----:B------:R-:W-:Y:S05]  /*4080*/  BSYNC B1 ;  /* 0x0000000000017941 */ /* 0x000fea0003800000 */
.L_x_107:
        /* <DEDUP_REMOVED lines=9> */
.L_x_110:
[----:B------:R-:W-:Y:S05]  /*4120*/  BSYNC B1 ;  /* 0x0000000000017941 */ /* 0x000fea0003800000 */
.L_x_109:
        /* <DEDUP_REMOVED lines=9> */
.L_x_112:
[----:B------:R-:W-:Y:S05]  /*41c0*/  BSYNC B1 ;  /* 0x0000000000017941 */ /* 0x000fea0003800000 */
.L_x_111:
        /* <DEDUP_REMOVED lines=9> */
.L_x_114:
[----:B------:R-:W-:Y:S05]  /*4260*/  BSYNC B1 ;  /* 0x0000000000017941 */ /* 0x000fea0003800000 */
.L_x_113:
        /* <DEDUP_REMOVED lines=9> */
.L_x_116:
[----:B------:R-:W-:Y:S05]  /*4300*/  BSYNC B1 ;  /* 0x0000000000017941 */ /* 0x000fea0003800000 */
.L_x_115:
        /* <DEDUP_REMOVED lines=9> */
.L_x_118:
[----:B------:R-:W-:Y:S05]  /*43a0*/  BSYNC B1 ;  /* 0x0000000000017941 */ /* 0x000fea0003800000 */
.L_x_117:
        /* <DEDUP_REMOVED lines=9> */
.L_x_120:
[----:B------:R-:W-:Y:S05]  /*4440*/  BSYNC B1 ;  /* 0x0000000000017941 */ /* 0x000fea0003800000 */
.L_x_119:
[----:B------:R-:W-:Y:S05]  /*4450*/  @!P0 BRA `(.L_x_121) ;  /* 0x0000000c00a08947 */ /* 0x000fea0003800000 */
[----:B-----5:R-:W-:-:S05]  /*4460*/  HADD2.F32 R4, -RZ, R89.H0_H0 ;  /* 0x20000059ff047230 */ /* 0x020fca0000004100 */
[----:B------:R-:W-:-:S04]  /*4470*/  FMUL R4, R4, R73 ;  /* 0x0000004904047220 */ /* 0x000fc80000400000 */
[----:B------:R-:W-:-:S05]  /*4480*/  FFMA R4, R31, R72, R4 ;  /* 0x000000481f047223 */ /* 0x000fca0000000004 */
[----:B------:R-:W-:-:S05]  /*4490*/  F2FP.F16.F32.PACK_AB R4, RZ, R4 ;  /* 0x00000004ff04723e */ /* 0x000fca00000000ff */
[----:B------:R0:W-:Y:S01]  /*44a0*/  STG.E.U16 desc[UR36][R10.64+0x52], R4 ;  /* 0x000052040a007986 */ /* 0x0001e2000c101524 */
[----:B------:R-:W-:Y:S05]  /*44b0*/  BRA `(.L_x_121) ;  /* 0x0000000c00887947 */ /* 0x000fea0003800000 */
.L_x_30:
[----:B------:R-:W-:Y:S01]  /*44c0*/  ULDC.64 UR4, c[0x0][0x5c0] ;  /* 0x0001700000047ab9 */ /* 0x000fe20000000a00 */
[-C--:B------:R-:W-:Y:S01]  /*44d0*/  FMUL R64, R64, R72.reuse ;  /* 0x0000004840407220 */ /* 0x080fe20000400000 */
[----:B------:R-:W-:Y:S01]  /*44e0*/  LEA R8, P2, R78, UR4, 0x1 ;  /* 0x000000044e087c11 */ /* 0x000fe2000f8408ff */
[----:B------:R-:W-:Y:S01]  /*44f0*/  IMAD.SHL.U32 R23, R4, 0x10, RZ ;  /* 0x0000001004177824 */ /* 0x000fe200078e00ff */
[----:B------:R-:W-:Y:S01]  /*4500*/  ISETP.GT.AND P3, PT, R6, 0x1, PT ;  /* 0x000000010600780c */ /* 0x000fe20003f64270 */
[----:B------:R-:W-:Y:S01]  /*4510*/  FMUL R65, R65, R72 ;  /* 0x0000004841417220 */ /* 0x000fe20000400000 */
[----:B------:R-:W-:Y:S01]  /*4520*/  F2FP.F16.F32.PACK_AB R64, RZ, R64 ;  /* 0x00000040ff40723e */ /* 0x000fe200000000ff */
[-C--:B------:R-:W-:Y:S01]  /*4530*/  FMUL R67, R67, R72.reuse ;  /* 0x0000004843437220 */ /* 0x080fe20000400000 */
[----:B------:R-:W-:Y:S01]  /*4540*/  LEA.HI.X R9, R78, UR5, R85, 0x1, P2 ;  /* 0x000000054e097c11 */ /* 0x000fe200090f0c55 */
[-C--:B------:R-:W-:Y:S01]  /*4550*/  FMUL R66, R66, R72.reuse ;  /* 0x0000004842427220 */ /* 0x080fe20000400000 */
[----:B------:R-:W-:Y:S01]  /*4560*/  ISETP.GT.AND P2, PT, R3, RZ, P3 ;  /* 0x000000ff0300720c */ /* 0x000fe20001f44270 */
[-C--:B------:R-:W-:Y:S01]  /*4570*/  FMUL R69, R69, R72.reuse ;  /* 0x0000004845457220 */ /* 0x080fe20000400000 */
[----:B------:R-:W-:Y:S01]  /*4580*/  SHF.L.U64.HI R7, R4, 0x4, R5 ;  /* 0x0000000404077819 */ /* 0x000fe20000010205 */
[----:B------:R-:W-:Y:S01]  /*4590*/  @P1 STG.E.U16 desc[UR36][R8.64], R64 ;  /* 0x0000004008001986 */ /* 0x000fe2000c101524 */
[----:B------:R-:W-:Y:S01]  /*45a0*/  ISETP.GT.AND P1, PT, R3, 0x8, P3 ;  /* 0x000000080300780c */ /* 0x000fe20001f24270 */
[----:B------:R-:W-:Y:S01]  /*45b0*/  FMUL R68, R68, R72 ;  /* 0x0000004844447220 */ /* 0x000fe20000400000 */
[----:B------:R-:W-:Y:S01]  /*45c0*/  IADD3 R14, P4, R23, R8, RZ ;  /* 0x00000008170e7210 */ /* 0x000fe20007f9e0ff */
[-C--:B------:R-:W-:Y:S01]  /*45d0*/  FMUL R71, R71, R72.reuse ;  /* 0x0000004847477220 */ /* 0x080fe20000400000 */
[----:B------:R-:W-:Y:S01]  /*45e0*/  F2FP.F16.F32.PACK_AB R65, RZ, R65 ;  /* 0x00000041ff41723e */ /* 0x000fe200000000ff */
[----:B------:R-:W-:Y:S01]  /*45f0*/  FMUL R70, R70, R72 ;  /* 0x0000004846467220 */ /* 0x000fe20000400000 */
[----:B------:R-:W-:Y:S01]  /*4600*/  F2FP.F16.F32.PACK_AB R67, RZ, R67 ;  /* 0x00000043ff43723e */ /* 0x000fe200000000ff */
[----:B------:R-:W-:Y:S01]  /*4610*/  IMAD.X R15, R7, 0x1, R9, P4 ;  /* 0x00000001070f7824 */ /* 0x000fe200020e0609 */
[----:B------:R-:W-:Y:S01]  /*4620*/  ISETP.GT.AND P5, PT, R3, 0x8, P0 ;  /* 0x000000080300780c */ /* 0x000fe200007a4270 */
[----:B------:R-:W-:Y:S01]  /*4630*/  @P2 STG.E.U16 desc[UR36][R8.64+0x2], R65 ;  /* 0x0000024108002986 */ /* 0x000fe2000c101524 */
[----:B------:R-:W-:Y:S01]  /*4640*/  F2FP.F16.F32.PACK_AB R66, RZ, R66 ;  /* 0x00000042ff42723e */ /* 0x000fe200000000ff */
[----:B------:R-:W-:Y:S01]  /*4650*/  FMUL R56, R56, R72 ;  /* 0x0000004838387220 */ /* 0x000fe20000400000 */
[C---:B------:R-:W-:Y:S01]  /*4660*/  ISETP.GT.AND P2, PT, R6.reuse, 0x8, PT ;  /* 0x000000080600780c */ /* 0x040fe20003f44270 */
[----:B------:R-:W-:Y:S01]  /*4670*/  @P1 STG.E.U16 desc[UR36][R14.64+0x2], R67 ;  /* 0x000002430e001986 */ /* 0x000fe2000c101524 */
[----:B------:R-:W-:Y:S01]  /*4680*/  ISETP.GT.AND P1, PT, R6, 0x9, PT ;  /* 0x000000090600780c */ /* 0x000fe20003f24270 */
[----:B------:R-:W-:Y:S01]  /*4690*/  IMAD R5, R5, 0xf0, RZ ;  /* 0x000000f005057824 */ /* 0x000fe200078e02ff */
[----:B------:R-:W-:Y:S01]  /*46a0*/  F2FP.F16.F32.PACK_AB R69, RZ, R69 ;  /* 0x00000045ff45723e */ /* 0x000fe200000000ff */
[----:B------:R-:W-:Y:S01]  /*46b0*/  IMAD.WIDE.U32 R10, R4, 0xf0, R14 ;  /* 0x000000f0040a7825 */ /* 0x000fe200078e000e */
[----:B------:R-:W-:-:S03]  /*46c0*/  ISETP.GT.AND P4, PT, R3, RZ, P1 ;  /* 0x000000ff0300720c */ /* 0x000fc60000f84270 */
[----:B------:R-:W-:Y:S01]  /*46d0*/  FMUL R57, R57, R72 ;  /* 0x0000004839397220 */ /* 0x000fe20000400000 */
[----:B------:R-:W-:Y:S01]  /*46e0*/  F2FP.F16.F32.PACK_AB R68, RZ, R68 ;  /* 0x00000044ff44723e */ /* 0x000fe200000000ff */
[----:B------:R-:W-:Y:S01]  /*46f0*/  @P5 STG.E.U16 desc[UR36][R14.64], R66 ;  /* 0x000000420e005986 */ /* 0x000fe2000c101524 */
[----:B------:R-:W-:Y:S01]  /*4700*/  ISETP.GT.AND P5, PT, R3, RZ, P2 ;  /* 0x000000ff0300720c */ /* 0x000fe200017a4270 */
[----:B------:R-:W-:Y:S01]  /*4710*/  IMAD.IADD R11, R5, 0x1, R11 ;  /* 0x00000001050b7824 */ /* 0x000fe200078e020b */
[----:B------:R-:W-:Y:S01]  /*4720*/  F2FP.F16.F32.PACK_AB R71, RZ, R71 ;  /* 0x00000047ff47723e */ /* 0x000fe200000000ff */
[----:B------:R-:W-:Y:S01]  /*4730*/  FMUL R58, R58, R72 ;  /* 0x000000483a3a7220 */ /* 0x000fe20000400000 */
[----:B------:R-:W-:Y:S01]  /*4740*/  F2FP.F16.F32.PACK_AB R70, RZ, R70 ;  /* 0x00000046ff46723e */ /* 0x000fe200000000ff */
[----:B------:R-:W-:Y:S01]  /*4750*/  FMUL R59, R59, R72 ;  /* 0x000000483b3b7220 */ /* 0x000fe20000400000 */
[----:B------:R-:W-:Y:S01]  /*4760*/  F2FP.F16.F32.PACK_AB R56, RZ, R56 ;  /* 0x00000038ff38723e */ /* 0x000fe200000000ff */
[-C--:B------:R-:W-:Y:S01]  /*4770*/  FMUL R60, R60, R72.reuse ;  /* 0x000000483c3c7220 */ /* 0x080fe20000400000 */
[----:B------:R-:W-:Y:S01]  /*4780*/  F2FP.F16.F32.PACK_AB R57, RZ, R57 ;  /* 0x00000039ff39723e */ /* 0x000fe200000000ff */
[----:B------:R-:W-:Y:S01]  /*4790*/  @P4 STG.E.U16 desc[UR36][R8.64+0x12], R69 ;  /* 0x0000124508004986 */ /* 0x000fe2000c101524 */
[----:B------:R-:W-:Y:S01]  /*47a0*/  ISETP.GT.AND P4, PT, R3, 0x8, P1 ;  /* 0x000000080300780c */ /* 0x000fe20000f84270 */
[----:B------:R-:W-:Y:S01]  /*47b0*/  FMUL R61, R61, R72 ;  /* 0x000000483d3d7220 */ /* 0x000fe20000400000 */
[----:B------:R-:W-:Y:S01]  /*47c0*/  F2FP.F16.F32.PACK_AB R58, RZ, R58 ;  /* 0x0000003aff3a723e */ /* 0x000fe200000000ff */
[----:B------:R-:W-:Y:S01]  /*47d0*/  @P5 STG.E.U16 desc[UR36][R8.64+0x10], R68 ;  /* 0x0000104408005986 */ /* 0x000fe2000c101524 */
[----:B------:R-:W-:Y:S01]  /*47e0*/  ISETP.GT.AND P5, PT, R3, 0x8, P2 ;  /* 0x000000080300780c */ /* 0x000fe200017a4270 */
[-C--:B------:R-:W-:Y:S01]  /*47f0*/  FMUL R62, R62, R72.reuse ;  /* 0x000000483e3e7220 */ /* 0x080fe20000400000 */
[----:B------:R-:W-:Y:S01]  /*4800*/  F2FP.F16.F32.PACK_AB R59, RZ, R59 ;  /* 0x0000003bff3b723e */ /* 0x000fe200000000ff */
[----:B------:R-:W-:Y:S01]  /*4810*/  FMUL R63, R63, R72 ;  /* 0x000000483f3f7220 */ /* 0x000fe20000400000 */
[----:B------:R-:W-:Y:S01]  /*4820*/  F2FP.F16.F32.PACK_AB R60, RZ, R60 ;  /* 0x0000003cff3c723e */ /* 0x000fe200000000ff */
[-C--:B------:R-:W-:Y:S01]  /*4830*/  FMUL R49, R49, R72.reuse ;  /* 0x0000004831317220 */ /* 0x080fe20000400000 */
[----:B------:R-:W-:Y:S01]  /*4840*/  F2FP.F16.F32.PACK_AB R61, RZ, R61 ;  /* 0x0000003dff3d723e */ /* 0x000fe200000000ff */
[----:B------:R-:W-:Y:S01]  /*4850*/  FMUL R48, R48, R72 ;  /* 0x0000004830307220 */ /* 0x000fe20000400000 */
[----:B------:R-:W-:Y:S01]  /*4860*/  F2FP.F16.F32.PACK_AB R62, RZ, R62 ;  /* 0x0000003eff3e723e */ /* 0x000fe200000000ff */
[----:B------:R-:W-:Y:S01]  /*4870*/  @P4 STG.E.U16 desc[UR36][R14.64+0x12], R71 ;  /* 0x000012470e004986 */ /* 0x000fe2000c101524 */
[C---:B------:R-:W-:Y:S01]  /*4880*/  ISETP.GT.AND P4, PT, R3.reuse, 0x80, P0 ;  /* 0x000000800300780c */ /* 0x040fe20000784270 */
[-C--:B------:R-:W-:Y:S01]  /*4890*/  FMUL R50, R50, R72.reuse ;  /* 0x0000004832327220 */ /* 0x080fe20000400000 */
[C---:B------:R-:W-:Y:S01]  /*48a0*/  ISETP.GT.AND P0, PT, R3.reuse, 0x88, P0 ;  /* 0x000000880300780c */ /* 0x040fe20000704270 */
[----:B------:R-:W-:Y:S01]  /*48b0*/  @P5 STG.E.U16 desc[UR36][R14.64+0x10], R70 ;  /* 0x000010460e005986 */ /* 0x000fe2000c101524 */
[----:B------:R-:W-:Y:S01]  /*48c0*/  ISETP.GT.AND P5, PT, R3, 0x80, P3 ;  /* 0x000000800300780c */ /* 0x000fe20001fa4270 */
[-C--:B------:R-:W-:Y:S01]  /*48d0*/  FMUL R51, R51, R72.reuse ;  /* 0x0000004833337220 */ /* 0x080fe20000400000 */
[----:B------:R-:W-:Y:S01]  /*48e0*/  ISETP.GT.AND P3, PT, R3, 0x88, P3 ;  /* 0x000000880300780c */ /* 0x000fe20001f64270 */
[-C--:B------:R-:W-:Y:S01]  /*48f0*/  FMUL R52, R52, R72.reuse ;  /* 0x0000004834347220 */ /* 0x080fe20000400000 */
[----:B------:R-:W-:Y:S01]  /*4900*/  F2FP.F16.F32.PACK_AB R63, RZ, R63 ;  /* 0x0000003fff3f723e */ /* 0x000fe200000000ff */
[-C--:B------:R-:W-:Y:S01]  /*4910*/  FMUL R53, R53, R72.reuse ;  /* 0x0000004835357220 */ /* 0x080fe20000400000 */
[----:B------:R-:W-:Y:S01]  /*4920*/  F2FP.F16.F32.PACK_AB R49, RZ, R49 ;  /* 0x00000031ff31723e */ /* 0x000fe200000000ff */
[----:B------:R-:W-:Y:S01]  /*4930*/  FMUL R54, R54, R72 ;  /* 0x0000004836367220 */ /* 0x000fe20000400000 */
[----:B------:R-:W-:Y:S01]  /*4940*/  F2FP.F16.F32.PACK_AB R48, RZ, R48 ;  /* 0x00000030ff30723e */ /* 0x000fe200000000ff */
[----:B------:R0:W-:Y:S01]  /*4950*/  @P4 STG.E.U16 desc[UR36][R10.64], R56 ;  /* 0x000000380a004986 */ /* 0x0001e2000c101524 */
[----:B------:R-:W-:Y:S01]  /*4960*/  IADD3 R12, P4, R23, R10, RZ ;  /* 0x0000000a170c7210 */ /* 0x000fe20007f9e0ff */
[----:B------:R-:W-:Y:S01]  /*4970*/  FMUL R55, R55, R72 ;  /* 0x0000004837377220 */ /* 0x000fe20000400000 */
[----:B------:R-:W-:Y:S01]  /*4980*/  F2FP.F16.F32.PACK_AB R50, RZ, R50 ;  /* 0x00000032ff32723e */ /* 0x000fe200000000ff */
[----:B------:R1:W-:Y:S01]  /*4990*/  @P5 STG.E.U16 desc[UR36][R10.64+0x2], R57 ;  /* 0x000002390a005986 */ /* 0x0003e2000c101524 */
[----:B------:R-:W-:Y:S01]  /*49a0*/  ISETP.GT.AND P5, PT, R3, 0x80, P2 ;  /* 0x000000800300780c */ /* 0x000fe200017a4270 */
[--C-:B------:R-:W-:Y:S01]  /*49b0*/  IMAD.X R13, R7, 0x1, R11.reuse, P4 ;  /* 0x00000001070d7824 */ /* 0x100fe200020e060b */
[C---:B------:R-:W-:Y:S01]  /*49c0*/  ISETP.GT.AND P4, PT, R3.reuse, 0x80, P1 ;  /* 0x000000800300780c */ /* 0x040fe20000f84270 */
[-C--:B------:R-:W-:Y:S01]  /*49d0*/  FMUL R40, R40, R72.reuse ;  /* 0x0000004828287220 */ /* 0x080fe20000400000 */
[----:B------:R-:W-:Y:S01]  /*49e0*/  ISETP.GT.AND P1, PT, R3, 0x88, P1 ;  /* 0x000000880300780c */ /* 0x000fe20000f24270 */
[-C--:B------:R-:W-:Y:S01]  /*49f0*/  FMUL R41, R41, R72.reuse ;  /* 0x0000004829297220 */ /* 0x080fe20000400000 */
[----:B------:R-:W-:Y:S01]  /*4a00*/  @P0 STG.E.U16 desc[UR36][R12.64], R58 ;  /* 0x0000003a0c000986 */ /* 0x000fe2000c101524 */
[----:B------:R-:W-:Y:S01]  /*4a10*/  ISETP.GT.AND P0, PT, R6, 0x11, PT ;  /* 0x000000110600780c */ /* 0x000fe20003f04270 */
[-C--:B------:R-:W-:Y:S01]  /*4a20*/  FMUL R42, R42, R72.reuse ;  /* 0x000000482a2a7220 */ /* 0x080fe20000400000 */
[----:B------:R-:W-:Y:S01]  /*4a30*/  F2FP.F16.F32.PACK_AB R51, RZ, R51 ;  /* 0x00000033ff33723e */ /* 0x000fe200000000ff */
[----:B------:R-:W-:Y:S01]  /*4a40*/  FMUL R43, R43, R72 ;  /* 0x000000482b2b7220 */ /* 0x000fe20000400000 */
[----:B------:R-:W-:Y:S01]  /*4a50*/  F2FP.F16.F32.PACK_AB R52, RZ, R52 ;  /* 0x00000034ff34723e */ /* 0x000fe200000000ff */
[----:B------:R-:W-:Y:S01]  /*4a60*/  FMUL R44, R44, R72 ;  /* 0x000000482c2c7220 */ /* 0x000fe20000400000 */
[--C-:B------:R-:W-:Y:S01]  /*4a70*/  @P5 IMAD.MOV.U32 R20, RZ, RZ, R10.reuse ;  /* 0x000000ffff145224 */ /* 0x100fe200078e000a */
[----:B------:R-:W-:Y:S01]  /*4a80*/  F2FP.F16.F32.PACK_AB R53, RZ, R53 ;  /* 0x00000035ff35723e */ /* 0x000fe200000000ff */
[--C-:B------:R-:W-:Y:S01]  /*4a90*/  @P5 IMAD.MOV.U32 R21, RZ, RZ, R11.reuse ;  /* 0x000000ffff155224 */ /* 0x100fe200078e000b */
[----:B------:R-:W-:Y:S01]  /*4aa0*/  F2FP.F16.F32.PACK_AB R54, RZ, R54 ;  /* 0x00000036ff36723e */ /* 0x000fe200000000ff */
[----:B0-----:R-:W-:Y:S01]  /*4ab0*/  @P4 IMAD.MOV.U32 R56, RZ, RZ, R10 ;  /* 0x000000ffff384224 */ /* 0x001fe200078e000a */
[----:B------:R-:W-:Y:S01]  /*4ac0*/  F2FP.F16.F32.PACK_AB R55, RZ, R55 ;  /* 0x00000037ff37723e */ /* 0x000fe200000000ff */
[----:B-1----:R-:W-:Y:S01]  /*4ad0*/  @P4 IMAD.MOV.U32 R57, RZ, RZ, R11 ;  /* 0x000000ffff394224 */ /* 0x002fe200078e000b */
[----:B------:R-:W-:Y:S01]  /*4ae0*/  F2FP.F16.F32.PACK_AB R40, RZ, R40 ;  /* 0x00000028ff28723e */ /* 0x000fe200000000ff */
[--C-:B------:R-:W-:Y:S01]  /*4af0*/  @P3 IMAD.MOV.U32 R10, RZ, RZ, R12.reuse ;  /* 0x000000ffff0a3224 */ /* 0x100fe200078e000c */
[----:B------:R-:W-:Y:S01]  /*4b00*/  F2FP.F16.F32.PACK_AB R41, RZ, R41 ;  /* 0x00000029ff29723e */ /* 0x000fe200000000ff */
[--C-:B------:R-:W-:Y:S01]  /*4b10*/  @P3 IMAD.MOV.U32 R11, RZ, RZ, R13.reuse ;  /* 0x000000ffff0b3224 */ /* 0x100fe200078e000d */
[----:B------:R-:W-:Y:S01]  /*4b20*/  F2FP.F16.F32.PACK_AB R42, RZ, R42 ;  /* 0x0000002aff2a723e */ /* 0x000fe200000000ff */
[-C--:B------:R-:W-:Y:S01]  /*4b30*/  FMUL R45, R45, R72.reuse ;  /* 0x000000482d2d7220 */ /* 0x080fe20000400000 */
[-C--:B------:R-:W-:Y:S01]  /*4b40*/  FMUL R46, R46, R72.reuse ;  /* 0x000000482e2e7220 */ /* 0x080fe20000400000 */
[----:B------:R-:W-:Y:S01]  /*4b50*/  F2FP.F16.F32.PACK_AB R43, RZ, R43 ;  /* 0x0000002bff2b723e */ /* 0x000fe200000000ff */
[----:B------:R0:W-:Y:S01]  /*4b60*/  @P3 STG.E.U16 desc[UR36][R10.64+0x2], R59 ;  /* 0x0000023b0a003986 */ /* 0x0001e2000c101524 */
[----:B------:R-:W-:Y:S01]  /*4b70*/  ISETP.GT.AND P3, PT, R3, 0x88, P2 ;  /* 0x000000880300780c */ /* 0x000fe20001764270 */
[-C--:B------:R-:W-:Y:S01]  /*4b80*/  FMUL R47, R47, R72.reuse ;  /* 0x000000482f2f7220 */ /* 0x080fe20000400000 */
[----:B------:R-:W-:Y:S01]  /*4b90*/  ISETP.GT.AND P2, PT, R6, 0x10, PT ;  /* 0x000000100600780c */ /* 0x000fe20003f44270 */
[----:B------:R-:W-:Y:S01]  /*4ba0*/  @P5 STG.E.U16 desc[UR36][R20.64+0x10], R60 ;  /* 0x0000103c14005986 */ /* 0x000fe2000c101524 */
[C---:B------:R-:W-:Y:S01]  /*4bb0*/  ISETP.GT.AND P5, PT, R3.reuse, RZ, P0 ;  /* 0x000000ff0300720c */ /* 0x040fe200007a4270 */
[----:B------:R-:W-:Y:S01]  /*4bc0*/  FMUL R32, R32, R72 ;  /* 0x0000004820207220 */ /* 0x000fe20000400000 */
[----:B------:R-:W-:Y:S01]  /*4bd0*/  F2FP.F16.F32.PACK_AB R44, RZ, R44 ;  /* 0x0000002cff2c723e */ /* 0x000fe200000000ff */
[----:B------:R-:W-:Y:S01]  /*4be0*/  @P4 STG.E.U16 desc[UR36][R56.64+0x12], R61 ;  /* 0x0000123d38004986 */ /* 0x000fe2000c101524 */
[----:B------:R-:W-:Y:S01]  /*4bf0*/  ISETP.GT.AND P4, PT, R3, RZ, P2 ;  /* 0x000000ff0300720c */ /* 0x000fe20001784270 */
[-C--:B------:R-:W-:Y:S01]  /*4c00*/  FMUL R33, R33, R72.reuse ;  /* 0x0000004821217220 */ /* 0x080fe20000400000 */
[----:B------:R-:W-:Y:S01]  /*4c10*/  F2FP.F16.F32.PACK_AB R45, RZ, R45 ;  /* 0x0000002dff2d723e */ /* 0x000fe200000000ff */
[----:B------:R-:W-:Y:S01]  /*4c20*/  FMUL R34, R34, R72 ;  /* 0x0000004822227220 */ /* 0x000fe20000400000 */
[----:B------:R-:W-:Y:S01]  /*4c30*/  F2FP.F16.F32.PACK_AB R46, RZ, R46 ;  /* 0x0000002eff2e723e */ /* 0x000fe200000000ff */
[----:B0-----:R-:W-:Y:S01]  /*4c40*/  @P3 IMAD.MOV.U32 R10, RZ, RZ, R12 ;  /* 0x000000ffff0a3224 */ /* 0x001fe200078e000c */
[----:B------:R-:W-:Y:S01]  /*4c50*/  F2FP.F16.F32.PACK_AB R47, RZ, R47 ;  /* 0x0000002fff2f723e */ /* 0x000fe200000000ff */
[----:B------:R-:W-:-:S02]  /*4c60*/  @P3 IMAD.MOV.U32 R11, RZ, RZ, R13 ;  /* 0x000000ffff0b3224 */ /* 0x000fc400078e000d */
[----:B------:R-:W-:Y:S01]  /*4c70*/  FMUL R35, R35, R72 ;  /* 0x0000004823237220 */ /* 0x000fe20000400000 */
[----:B------:R-:W-:Y:S01]  /*4c80*/  F2FP.F16.F32.PACK_AB R32, RZ, R32 ;  /* 0x00000020ff20723e */ /* 0x000fe200000000ff */
[-C--:B------:R-:W-:Y:S01]  /*4c90*/  FMUL R36, R36, R72.reuse ;  /* 0x0000004824247220 */ /* 0x080fe20000400000 */
[----:B------:R-:W-:Y:S01]  /*4ca0*/  F2FP.F16.F32.PACK_AB R33, RZ, R33 ;  /* 0x00000021ff21723e */ /* 0x000fe200000000ff */
[----:B------:R0:W-:Y:S01]  /*4cb0*/  @P3 STG.E.U16 desc[UR36][R10.64+0x10], R62 ;  /* 0x0000103e0a003986 */ /* 0x0001e2000c101524 */
[----:B------:R-:W-:Y:S01]  /*4cc0*/  ISETP.GT.AND P3, PT, R3, 0x8, P2 ;  /* 0x000000080300780c */ /* 0x000fe20001764270 */
[----:B------:R-:W-:Y:S01]  /*4cd0*/  FMUL R37, R37, R72 ;  /* 0x0000004825257220 */ /* 0x000fe20000400000 */
[----:B------:R-:W-:Y:S01]  /*4ce0*/  F2FP.F16.F32.PACK_AB R34, RZ, R34 ;  /* 0x00000022ff22723e */ /* 0x000fe200000000ff */
[----:B------:R1:W-:Y:S01]  /*4cf0*/  @P1 STG.E.U16 desc[UR36][R12.64+0x12], R63 ;  /* 0x0000123f0c001986 */ /* 0x0003e2000c101524 */
[----:B------:R-:W-:Y:S01]  /*4d00*/  ISETP.GT.AND P1, PT, R6, 0x18, PT ;  /* 0x000000180600780c */ /* 0x000fe20003f24270 */
[-C--:B------:R-:W-:Y:S01]  /*4d10*/  FMUL R38, R38, R72.reuse ;  /* 0x0000004826267220 */ /* 0x080fe20000400000 */
[----:B------:R-:W-:Y:S01]  /*4d20*/  F2FP.F16.F32.PACK_AB R35, RZ, R35 ;  /* 0x00000023ff23723e */ /* 0x000fe200000000ff */
[----:B------:R1:W-:Y:S01]  /*4d30*/  @P5 STG.E.U16 desc[UR36][R8.64+0x22], R49 ;  /* 0x0000223108005986 */ /* 0x0003e2000c101524 */
[----:B------:R-:W-:Y:S01]  /*4d40*/  ISETP.GT.AND P5, PT, R3, 0x8, P0 ;  /* 0x000000080300780c */ /* 0x000fe200007a4270 */
[----:B------:R-:W-:Y:S01]  /*4d50*/  FMUL R39, R39, R72 ;  /* 0x0000004827277220 */ /* 0x000fe20000400000 */
[----:B------:R-:W-:Y:S01]  /*4d60*/  F2FP.F16.F32.PACK_AB R36, RZ, R36 ;  /* 0x00000024ff24723e */ /* 0x000fe200000000ff */
[----:B------:R1:W-:Y:S01]  /*4d70*/  @P4 STG.E.U16 desc[UR36][R8.64+0x20], R48 ;  /* 0x0000203008004986 */ /* 0x0003e2000c101524 */
[----:B------:R-:W-:Y:S01]  /*4d80*/  ISETP.GT.AND P4, PT, R3, RZ, P1 ;  /* 0x000000ff0300720c */ /* 0x000fe20000f84270 */
[----:B0-----:R-:W-:Y:S01]  /*4d90*/  IMAD.WIDE.U32 R10, R4, 0xf0, R14 ;  /* 0x000000f0040a7825 */ /* 0x001fe200078e000e */
[----:B------:R-:W-:Y:S01]  /*4da0*/  F2FP.F16.F32.PACK_AB R37, RZ, R37 ;  /* 0x00000025ff25723e */ /* 0x000fe200000000ff */
[----:B------:R1:W-:Y:S01]  /*4db0*/  @P3 STG.E.U16 desc[UR36][R14.64+0x20], R50 ;  /* 0x000020320e003986 */ /* 0x0003e2000c101524 */
[----:B------:R-:W-:Y:S01]  /*4dc0*/  ISETP.GT.AND P3, PT, R6, 0x19, PT ;  /* 0x000000190600780c */ /* 0x000fe20003f64270 */
[----:B------:R-:W-:Y:S01]  /*4dd0*/  IMAD.IADD R11, R5, 0x1, R11 ;  /* 0x00000001050b7824 */ /* 0x000fe200078e020b */
[----:B------:R-:W-:Y:S01]  /*4de0*/  F2FP.F16.F32.PACK_AB R38, RZ, R38 ;  /* 0x00000026ff26723e */ /* 0x000fe200000000ff */
[-C--:B------:R-:W-:Y:S01]  /*4df0*/  FMUL R24, R24, R72.reuse ;  /* 0x0000004818187220 */ /* 0x080fe20000400000 */
[----:B------:R-:W-:Y:S01]  /*4e00*/  F2FP.F16.F32.PACK_AB R39, RZ, R39 ;  /* 0x00000027ff27723e */ /* 0x000fe200000000ff */
[----:B------:R1:W-:Y:S01]  /*4e10*/  @P5 STG.E.U16 desc[UR36][R14.64+0x22], R51 ;  /* 0x000022330e005986 */ /* 0x0003e2000c101524 */
[----:B------:R-:W-:Y:S01]  /*4e20*/  ISETP.GT.AND P5, PT, R3, RZ, P3 ;  /* 0x000000ff0300720c */ /* 0x000fe20001fa4270 */
[----:B------:R-:W-:Y:S01]  /*4e30*/  FMUL R25, R25, R72 ;  /* 0x0000004819197220 */ /* 0x000fe20000400000 */
[----:B------:R-:W-:Y:S01]  /*4e40*/  F2FP.F16.F32.PACK_AB R24, RZ, R24 ;  /* 0x00000018ff18723e */ /* 0x000fe200000000ff */
[----:B------:R1:W-:Y:S01]  /*4e50*/  @P4 STG.E.U16 desc[UR36][R8.64+0x30], R52 ;  /* 0x0000303408004986 */ /* 0x0003e2000c101524 */
[----:B------:R-:W-:Y:S01]  /*4e60*/  ISETP.GT.AND P4, PT, R3, 0x8, P1 ;  /* 0x000000080300780c */ /* 0x000fe20000f84270 */
[-C--:B------:R-:W-:Y:S01]  /*4e70*/  FMUL R26, R26, R72.reuse ;  /* 0x000000481a1a7220 */ /* 0x080fe20000400000 */
[----:B------:R-:W-:Y:S01]  /*4e80*/  F2FP.F16.F32.PACK_AB R25, RZ, R25 ;  /* 0x00000019ff19723e */ /* 0x000fe200000000ff */
[-C--:B------:R-:W-:Y:S01]  /*4e90*/  FMUL R27, R27, R72.reuse ;  /* 0x000000481b1b7220 */ /* 0x080fe20000400000 */
[-C--:B------:R-:W-:Y:S01]  /*4ea0*/  FMUL R28, R28, R72.reuse ;  /* 0x000000481c1c7220 */ /* 0x080fe20000400000 */
[-C--:B------:R-:W-:Y:S01]  /*4eb0*/  FMUL R29, R29, R72.reuse ;  /* 0x000000481d1d7220 */ /* 0x080fe20000400000 */
[-C--:B------:R-:W-:Y:S01]  /*4ec0*/  FMUL R30, R30, R72.reuse ;  /* 0x000000481e1e7220 */ /* 0x080fe20000400000 */
[----:B------:R-:W-:Y:S01]  /*4ed0*/  FMUL R31, R31, R72 ;  /* 0x000000481f1f7220 */ /* 0x000fe20000400000 */
[----:B------:R-:W-:Y:S01]  /*4ee0*/  F2FP.F16.F32.PACK_AB R26, RZ, R26 ;  /* 0x0000001aff1a723e */ /* 0x000fe200000000ff */
[----:B------:R1:W-:Y:S01]  /*4ef0*/  @P5 STG.E.U16 desc[UR36][R8.64+0x32], R53 ;  /* 0x0000323508005986 */ /* 0x0003e2000c101524 */
[----:B------:R-:W-:-:S02]  /*4f00*/  ISETP.GT.AND P5, PT, R3, 0x8, P3 ;  /* 0x000000080300780c */ /* 0x000fc40001fa4270 */
[----:B------:R-:W-:Y:S01]  /*4f10*/  F2FP.F16.F32.PACK_AB R27, RZ, R27 ;  /* 0x0000001bff1b723e */ /* 0x000fe200000000ff */
[----:B------:R1:W-:Y:S01]  /*4f20*/  @P4 STG.E.U16 desc[UR36][R14.64+0x30], R54 ;  /* 0x000030360e004986 */ /* 0x0003e2000c101524 */
[C---:B------:R-:W-:Y:S02]  /*4f30*/  ISETP.GT.AND P4, PT, R3.reuse, 0x80, P2 ;  /* 0x000000800300780c */ /* 0x040fe40001784270 */
[----:B------:R-:W-:Y:S02]  /*4f40*/  ISETP.GT.AND P2, PT, R3, 0x88, P2 ;  /* 0x000000880300780c */ /* 0x000fe40001744270 */
[----:B------:R-:W-:Y:S02]  /*4f50*/  F2FP.F16.F32.PACK_AB R28, RZ, R28 ;  /* 0x0000001cff1c723e */ /* 0x000fe400000000ff */
[----:B------:R-:W-:Y:S02]  /*4f60*/  F2FP.F16.F32.PACK_AB R29, RZ, R29 ;  /* 0x0000001dff1d723e */ /* 0x000fe400000000ff */
[----:B------:R-:W-:Y:S01]  /*4f70*/  F2FP.F16.F32.PACK_AB R30, RZ, R30 ;  /* 0x0000001eff1e723e */ /* 0x000fe200000000ff */
[----:B------:R1:W-:Y:S01]  /*4f80*/  @P5 STG.E.U16 desc[UR36][R14.64+0x32], R55 ;  /* 0x000032370e005986 */ /* 0x0003e2000c101524 */
[----:B------:R-:W-:-:S02]  /*4f90*/  IADD3 R4, P5, R23, R10, RZ ;  /* 0x0000000a17047210 */ /* 0x000fc40007fbe0ff */
[----:B------:R-:W-:Y:S01]  /*4fa0*/  F2FP.F16.F32.PACK_AB R31, RZ, R31 ;  /* 0x0000001fff1f723e */ /* 0x000fe200000000ff */
[----:B------:R1:W-:Y:S01]  /*4fb0*/  @P4 STG.E.U16 desc[UR36][R10.64+0x20], R40 ;  /* 0x000020280a004986 */ /* 0x0003e2000c101524 */
[----:B------:R-:W-:Y:S01]  /*4fc0*/  ISETP.GT.AND P4, PT, R3, 0x80, P0 ;  /* 0x000000800300780c */ /* 0x000fe20000784270 */
[----:B------:R-:W-:Y:S01]  /*4fd0*/  IMAD.X R5, R7, 0x1, R11, P5 ;  /* 0x0000000107057824 */ /* 0x000fe200028e060b */
[C---:B------:R-:W-:Y:S02]  /*4fe0*/  ISETP.GT.AND P0, PT, R3.reuse, 0x88, P0 ;  /* 0x000000880300780c */ /* 0x040fe40000704270 */
[----:B------:R-:W-:-:S09]  /*4ff0*/  ISETP.GT.AND P5, PT, R3, 0x88, P3 ;  /* 0x000000880300780c */ /* 0x000fd20001fa4270 */
[----:B------:R1:W-:Y:S01]  /*5000*/  @P4 STG.E.U16 desc[UR36][R10.64+0x22], R41 ;  /* 0x000022290a004986 */ /* 0x0003e2000c101524 */
[C---:B------:R-:W-:Y:S02]  /*5010*/  ISETP.GT.AND P4, PT, R3.reuse, 0x80, P1 ;  /* 0x000000800300780c */ /* 0x040fe40000f84270 */
[C---:B------:R-:W-:Y:S01]  /*5020*/  ISETP.GT.AND P1, PT, R3.reuse, 0x88, P1 ;  /* 0x000000880300780c */ /* 0x040fe20000f24270 */
[----:B------:R1:W-:Y:S01]  /*5030*/  @P2 STG.E.U16 desc[UR36][R4.64+0x20], R42 ;  /* 0x0000202a04002986 */ /* 0x0003e2000c101524 */
[----:B------:R-:W-:Y:S02]  /*5040*/  ISETP.GT.AND P2, PT, R3, 0x80, P3 ;  /* 0x000000800300780c */ /* 0x000fe40001f44270 */
[C---:B------:R-:W-:Y:S01]  /*5050*/  ISETP.GT.AND P3, PT, R6.reuse, 0x20, PT ;  /* 0x000000200600780c */ /* 0x040fe20003f64270 */
[----:B------:R1:W-:Y:S01]  /*5060*/  @P0 STG.E.U16 desc[UR36][R4.64+0x22], R43 ;  /* 0x0000222b04000986 */ /* 0x0003e2000c101524 */
[----:B------:R-:W-:-:S05]  /*5070*/  ISETP.GT.AND P0, PT, R6, 0x21, PT ;  /* 0x000000210600780c */ /* 0x000fca0003f04270 */
[----:B------:R1:W-:Y:S01]  /*5080*/  @P4 STG.E.U16 desc[UR36][R10.64+0x30], R44 ;  /* 0x0000302c0a004986 */ /* 0x0003e2000c101524 */
[----:B------:R-:W-:-:S03]  /*5090*/  ISETP.GT.AND P4, PT, R3, 0x8, P3 ;  /* 0x000000080300780c */ /* 0x000fc60001f84270 */
[----:B------:R1:W-:Y:S01]  /*50a0*/  @P2 STG.E.U16 desc[UR36][R10.64+0x32], R45 ;  /* 0x0000322d0a002986 */ /* 0x0003e2000c101524 */
[----:B------:R-:W-:-:S03]  /*50b0*/  ISETP.GT.AND P2, PT, R3, RZ, P0 ;  /* 0x000000ff0300720c */ /* 0x000fc60000744270 */
[----:B------:R1:W-:Y:S01]  /*50c0*/  @P1 STG.E.U16 desc[UR36][R4.64+0x30], R46 ;  /* 0x0000302e04001986 */ /* 0x0003e2000c101524 */
[----:B------:R-:W-:-:S03]  /*50d0*/  ISETP.GT.AND P1, PT, R3, RZ, P3 ;  /* 0x000000ff0300720c */ /* 0x000fc60001f24270 */
[----:B------:R1:W-:Y:S01]  /*50e0*/  @P5 STG.E.U16 desc[UR36][R4.64+0x32], R47 ;  /* 0x0000322f04005986 */ /* 0x0003e2000c101524 */
[----:B------:R-:W-:-:S05]  /*50f0*/  ISETP.GT.AND P5, PT, R3, 0x8, P0 ;  /* 0x000000080300780c */ /* 0x000fca00007a4270 */
[----:B------:R1:W-:Y:S01]  /*5100*/  @P2 STG.E.U16 desc[UR36][R8.64+0x42], R33 ;  /* 0x0000422108002986 */ /* 0x0003e2000c101524 */
[----:B------:R-:W-:-:S03]  /*5110*/  ISETP.GT.AND P2, PT, R6, 0x29, PT ;  /* 0x000000290600780c */ /* 0x000fc60003f44270 */
[----:B------:R1:W-:Y:S01]  /*5120*/  @P1 STG.E.U16 desc[UR36][R8.64+0x40], R32 ;  /* 0x0000402008001986 */ /* 0x0003e2000c101524 */
[----:B------:R-:W-:-:S03]  /*5130*/  ISETP.GT.AND P1, PT, R6, 0x28, PT ;  /* 0x000000280600780c */ /* 0x000fc60003f24270 */
[----:B------:R1:W-:Y:S01]  /*5140*/  @P4 STG.E.U16 desc[UR36][R14.64+0x40], R34 ;  /* 0x000040220e004986 */ /* 0x0003e2000c101524 */
[----:B------:R-:W-:-:S03]  /*5150*/  ISETP.GT.AND P4, PT, R3, RZ, P2 ;  /* 0x000000ff0300720c */ /* 0x000fc60001784270 */
[----:B------:R1:W-:Y:S01]  /*5160*/  @P5 STG.E.U16 desc[UR36][R14.64+0x42], R35 ;  /* 0x000042230e005986 */ /* 0x0003e2000c101524 */
[----:B------:R-:W-:-:S09]  /*5170*/  ISETP.GT.AND P5, PT, R3, RZ, P1 ;  /* 0x000000ff0300720c */ /* 0x000fd20000fa4270 */
[----:B------:R1:W-:Y:S01]  /*5180*/  @P4 STG.E.U16 desc[UR36][R8.64+0x52], R37 ;  /* 0x0000522508004986 */ /* 0x0003e2000c101524 */
[----:B------:R-:W-:-:S03]  /*5190*/  ISETP.GT.AND P4, PT, R3, 0x8, P2 ;  /* 0x000000080300780c */ /* 0x000fc60001784270 */
[----:B------:R1:W-:Y:S01]  /*51a0*/  @P5 STG.E.U16 desc[UR36][R8.64+0x50], R36 ;  /* 0x0000502408005986 */ /* 0x0003e2000c101524 */
[----:B------:R-:W-:-:S09]  /*51b0*/  ISETP.GT.AND P5, PT, R3, 0x8, P1 ;  /* 0x000000080300780c */ /* 0x000fd20000fa4270 */
[----:B------:R1:W-:Y:S01]  /*51c0*/  @P4 STG.E.U16 desc[UR36][R14.64+0x52], R39 ;  /* 0x000052270e004986 */ /* 0x0003e2000c101524 */
[C---:B------:R-:W-:Y:S02]  /*51d0*/  ISETP.GT.AND P4, PT, R3.reuse, 0x80, P3 ;  /* 0x000000800300780c */ /* 0x040fe40001f84270 */
[C---:B------:R-:W-:Y:S01]  /*51e0*/  ISETP.GT.AND P3, PT, R3.reuse, 0x88, P3 ;  /* 0x000000880300780c */ /* 0x040fe20001f64270 */
[----:B------:R1:W-:Y:S01]  /*51f0*/  @P5 STG.E.U16 desc[UR36][R14.64+0x50], R38 ;  /* 0x000050260e005986 */ /* 0x0003e2000c101524 */
[C---:B------:R-:W-:Y:S02]  /*5200*/  ISETP.GT.AND P5, PT, R3.reuse, 0x80, P0 ;  /* 0x000000800300780c */ /* 0x040fe400007a4270 */
[----:B------:R-:W-:-:S07]  /*5210*/  ISETP.GT.AND P0, PT, R3, 0x88, P0 ;  /* 0x000000880300780c */ /* 0x000fce0000704270 */
[----:B------:R1:W-:Y:S01]  /*5220*/  @P4 STG.E.U16 desc[UR36][R10.64+0x40], R24 ;  /* 0x000040180a004986 */ /* 0x0003e2000c101524 */
[C---:B------:R-:W-:Y:S02]  /*5230*/  ISETP.GT.AND P4, PT, R3.reuse, 0x80, P1 ;  /* 0x000000800300780c */ /* 0x040fe40000f84270 */
[C---:B------:R-:W-:Y:S01]  /*5240*/  ISETP.GT.AND P1, PT, R3.reuse, 0x88, P1 ;  /* 0x000000880300780c */ /* 0x040fe20000f24270 */
[----:B------:R1:W-:Y:S01]  /*5250*/  @P5 STG.E.U16 desc[UR36][R10.64+0x42], R25 ;  /* 0x000042190a005986 */ /* 0x0003e2000c101524 */
[C---:B------:R-:W-:Y:S02]  /*5260*/  ISETP.GT.AND P5, PT, R3.reuse, 0x80, P2 ;  /* 0x000000800300780c */ /* 0x040fe400017a4270 */
[----:B------:R-:W-:Y:S01]  /*5270*/  ISETP.GT.AND P2, PT, R3, 0x88, P2 ;  /* 0x000000880300780c */ /* 0x000fe20001744270 */
[----:B------:R1:W-:Y:S04]  /*5280*/  @P3 STG.E.U16 desc[UR36][R4.64+0x40], R26 ;  /* 0x0000401a04003986 */ /* 0x0003e8000c101524 */
[----:B------:R1:W-:Y:S04]  /*5290*/  @P0 STG.E.U16 desc[UR36][R4.64+0x42], R27 ;  /* 0x0000421b04000986 */ /* 0x0003e8000c101524 */
[----:B------:R1:W-:Y:S04]  /*52a0*/  @P4 STG.E.U16 desc[UR36][R10.64+0x50], R28 ;  /* 0x0000501c0a004986 */ /* 0x0003e8000c101524 */
[----:B------:R1:W-:Y:S04]  /*52b0*/  @P5 STG.E.U16 desc[UR36][R10.64+0x52], R29 ;  /* 0x0000521d0a005986 */ /* 0x0003e8000c101524 */
[----:B------:R1:W-:Y:S04]  /*52c0*/  @P1 STG.E.U16 desc[UR36][R4.64+0x50], R30 ;  /* 0x0000501e04001986 */ /* 0x0003e8000c101524 */
[----:B------:R1:W-:Y:S02]  /*52d0*/  @P2 STG.E.U16 desc[UR36][R4.64+0x52], R31 ;  /* 0x0000521f04002986 */ /* 0x0003e4000c101524 */
.L_x_121:
[----:B------:R-:W-:Y:S05]  /*52e0*/  BSYNC B0 ;  /* 0x0000000000007941 */ /* 0x000fea0003800000 */
.L_x_29:
[----:B------:R-:W-:Y:S01]  /*52f0*/  ULDC UR4, c[0x0][0xc] ;  /* 0x0000030000047ab9 */ /* 0x000fe20000000800 */
[----:B------:R-:W-:Y:S01]  /*5300*/  ULDC UR5, c[0x0][0x10] ;  /* 0x0000040000057ab9 */ /* 0x000fe20000000800 */
[----:B------:R-:W2:Y:S01]  /*5310*/  LDC R3, c[0x0][0x14] ;  /* 0x00000500ff037b82 */ /* 0x000ea20000000800 */
[----:B------:R-:W-:Y:S01]  /*5320*/  UIMAD.WIDE.U32 UR4, UR4, UR5, URZ ;  /* 0x00000005040472a5 */ /* 0x000fe2000f8e003f */
[----:B------:R-:W-:Y:S02]  /*5330*/  IMAD.MOV.U32 R75, RZ, RZ, -0x1 ;  /* 0xffffffffff4b7424 */ /* 0x000fe400078e00ff */
[----:B------:R-:W-:-:S03]  /*5340*/  IMAD.MOV.U32 R23, RZ, RZ, -0x1 ;  /* 0xffffffffff177424 */ /* 0x000fc600078e00ff */
[----:B--2---:R-:W-:-:S04]  /*5350*/  IMAD.WIDE.U32 R16, R3, UR4, R16 ;  /* 0x0000000403107c25 */ /* 0x004fc8000f8e0010 */
[----:B------:R-:W-:Y:S01]  /*5360*/  IMAD R3, R3, UR5, RZ ;  /* 0x0000000503037c24 */ /* 0x000fe2000f8e02ff */
[----:B------:R-:W-:Y:S02]  /*5370*/  ULDC.64 UR4, c[0x0][0x650] ;  /* 0x0001940000047ab9 */ /* 0x000fe40000000a00 */
[----:B------:R-:W-:Y:S01]  /*5380*/  ISETP.GE.U32.AND P0, PT, R16, UR4, PT ;  /* 0x0000000410007c0c */ /* 0x000fe2000bf06070 */
[--C-:B------:R-:W-:Y:S01]  /*5390*/  IMAD.IADD R17, R17, 0x1, R3.reuse ;  /* 0x0000000111117824 */ /* 0x100fe200078e0203 */
[----:B------:R-:W-:-:S04]  /*53a0*/  PRMT R3, RZ, 0x7610, R3 ;  /* 0x00007610ff037816 */ /* 0x000fc80000000003 */
[----:B------:R-:W-:-:S13]  /*53b0*/  ISETP.GE.U32.AND.EX P0, PT, R17, UR5, PT, P0 ;  /* 0x0000000511007c0c */ /* 0x000fda000bf06100 */
[----:B------:R-:W-:Y:S05]  /*53c0*/  @P0 BRA `(.L_x_122) ;  /* 0x0000000400640947 */ /* 0x000fea0003800000 */
[----:B-1-34-:R-:W1:Y:S01]  /*53d0*/  S2R R12, SR_CTAID.X ;  /* 0x00000000000c7919 */ /* 0x01ae620000002500 */
[----:B0-----:R-:W0:Y:S01]  /*53e0*/  LDC.64 R10, c[0x0][0x628] ;  /* 0x00018a00ff0a7b82 */ /* 0x001e220000000a00 */
[----:B------:R-:W-:Y:S01]  /*53f0*/  ULDC UR4, c[0x0][0x150] ;  /* 0x0000540000047ab9 */ /* 0x000fe20000000800 */
[----:B------:R-:W-:Y:S01]  /*5400*/  IMAD.MOV.U32 R8, RZ, RZ, R16 ;  /* 0x000000ffff087224 */ /* 0x000fe200078e0010 */
[----:B------:R-:W2:Y:S01]  /*5410*/  S2R R24, SR_CTAID.Y ;  /* 0x0000000000187919 */ /* 0x000ea20000002600 */
[----:B------:R-:W-:-:S04]  /*5420*/  IMAD.MOV.U32 R9, RZ, RZ, R17 ;  /* 0x000000ffff097224 */ /* 0x000fc800078e0011 */
[----:B------:R-:W3:Y:S08]  /*5430*/  LDC R21, c[0x0][0x144] ;  /* 0x00005100ff157b82 */ /* 0x000ef00000000800 */
[----:B------:R-:W4:Y:S08]  /*5440*/  LDC R0, c[0x0][0x630] ;  /* 0x00018c00ff007b82 */ /* 0x000f300000000800 */
[----:B------:R-:W2:Y:S01]  /*5450*/  LDC.64 R14, c[0x0][0x620] ;  /* 0x00018800ff0e7b82 */ /* 0x000ea20000000a00 */
[----:B0-----:R-:W-:-:S04]  /*5460*/  ISETP.NE.U32.AND P0, PT, R10, RZ, PT ;  /* 0x000000ff0a00720c */ /* 0x001fc80003f05070 */
[----:B------:R-:W-:Y:S02]  /*5470*/  ISETP.NE.AND.EX P0, PT, R11, RZ, PT, P0 ;  /* 0x000000ff0b00720c */ /* 0x000fe40003f05300 */
[----:B-1----:R-:W-:-:S05]  /*5480*/  I2FP.F32.U32 R3, R12 ;  /* 0x0000000c00037245 */ /* 0x002fca0000201000 */
[----:B------:R-:W-:-:S04]  /*5490*/  FMUL R3, R3, UR4 ;  /* 0x0000000403037c20 */ /* 0x000fc80008400000 */
[----:B------:R0:W1:Y:S02]  /*54a0*/  F2I.U32.TRUNC.NTZ R20, R3 ;  /* 0x0000000300147305 */ /* 0x000064000020f000 */
[----:B---34-:R-:W-:Y:S05]  /*54b0*/  @!P0 BRA `(.L_x_123) ;  /* 0x0000000000288947 */ /* 0x018fea0003800000 */
[----:B0-----:R-:W0:Y:S02]  /*54c0*/  LDC R3, c[0x0][0x634] ;  /* 0x00018d00ff037b82 */ /* 0x001e240000000800 */
        /* <DEDUP_REMOVED lines=9> */
.L_x_123:
[----:B------:R-:W3:Y:S01]  /*5560*/  LDC.64 R28, c[0x0][0x640] ;  /* 0x00019000ff1c7b82 */ /* 0x000ee20000000a00 */
[-CC-:B------:R-:W-:Y:S01]  /*5570*/  SHF.R.U64 R23, R8, R0.reuse, R9.reuse ;  /* 0x0000000008177219 */ /* 0x180fe20000001209 */
[----:B-1----:R-:W-:Y:S01]  /*5580*/  IMAD.MOV R20, RZ, RZ, -R20 ;  /* 0x000000ffff147224 */ /* 0x002fe200078e0a14 */
[----:B------:R-:W-:Y:S01]  /*5590*/  SHF.R.U32.HI R0, RZ, R0, R9 ;  /* 0x00000000ff007219 */ /* 0x000fe20000011609 */
[----:B------:R-:W-:Y:S01]  /*55a0*/  ULDC UR4, c[0x0][0x154] ;  /* 0x0000550000047ab9 */ /* 0x000fe20000000800 */
[----:B0-----:R-:W-:Y:S01]  /*55b0*/  IADD3 R3, P0, RZ, -R23, RZ ;  /* 0x80000017ff037210 */ /* 0x001fe20007f1e0ff */
[----:B------:R-:W-:Y:S02]  /*55c0*/  IMAD R21, R21, R20, R12 ;  /* 0x0000001415157224 */ /* 0x000fe400078e020c */
[----:B------:R-:W0:Y:S01]  /*55d0*/  LDC R6, c[0x0][0x618] ;  /* 0x00018600ff067b82 */ /* 0x000e220000000800 */
[----:B------:R-:W-:Y:S02]  /*55e0*/  IMAD.MOV.U32 R7, RZ, RZ, 0x1 ;  /* 0x00000001ff077424 */ /* 0x000fe400078e00ff */
[----:B------:R-:W-:-:S04]  /*55f0*/  IMAD.X R5, RZ, RZ, ~R0, P0 ;  /* 0x000000ffff057224 */ /* 0x000fc800000e0e00 */
[-C--:B--2---:R-:W-:Y:S01]  /*5600*/  IMAD R0, R5, R14.reuse, RZ ;  /* 0x0000000e05007224 */ /* 0x084fe200078e02ff */
[----:B------:R-:W1:Y:S01]  /*5610*/  LDC R8, c[0x0][0x608] ;  /* 0x00018200ff087b82 */ /* 0x000e620000000800 */
[----:B------:R-:W-:-:S04]  /*5620*/  IMAD.WIDE.U32 R4, R3, R14, R16 ;  /* 0x0000000e03047225 */ /* 0x000fc800078e0010 */
[----:B------:R-:W-:Y:S01]  /*5630*/  IMAD R3, R3, R15, R0 ;  /* 0x0000000f03037224 */ /* 0x000fe200078e0200 */
[----:B------:R-:W-:Y:S02]  /*5640*/  I2FP.F32.U32 R0, R24 ;  /* 0x0000001800007245 */ /* 0x000fe40000201000 */
[----:B------:R-:W2:Y:S01]  /*5650*/  LDC R26, c[0x0][0x658] ;  /* 0x00019600ff1a7b82 */ /* 0x000ea20000000800 */
[----:B------:R-:W-:Y:S01]  /*5660*/  IMAD.IADD R3, R5, 0x1, R3 ;  /* 0x0000000105037824 */ /* 0x000fe200078e0203 */
[----:B---3--:R-:W-:Y:S01]  /*5670*/  ISETP.NE.U32.AND P0, PT, R28, RZ, PT ;  /* 0x000000ff1c00720c */ /* 0x008fe20003f05070 */
[----:B------:R-:W-:Y:S01]  /*5680*/  FMUL R0, R0, UR4 ;  /* 0x0000000400007c20 */ /* 0x000fe20008400000 */
[----:B------:R-:W-:Y:S02]  /*5690*/  IMAD.MOV.U32 R5, RZ, RZ, -0x1 ;  /* 0xffffffffff057424 */ /* 0x000fe400078e00ff */
[----:B------:R-:W-:Y:S01]  /*56a0*/  ISETP.NE.AND.EX P0, PT, R29, RZ, PT, P0 ;  /* 0x000000ff1d00720c */ /* 0x000fe20003f05300 */
[----:B------:R3:W4:Y:S01]  /*56b0*/  F2I.U32.TRUNC.NTZ R13, R0 ;  /* 0x00000000000d7305 */ /* 0x000722000020f000 */
[----:B------:R-:W3:Y:S01]  /*56c0*/  LDC R15, c[0x0][0x148] ;  /* 0x00005200ff0f7b82 */ /* 0x000ee20000000800 */
[----:B0-----:R-:W-:-:S02]  /*56d0*/  SHF.R.U64 R12, R4, R6, R3 ;  /* 0x00000006040c7219 */ /* 0x001fc40000001203 */
[----:B------:R-:W-:-:S05]  /*56e0*/  SHF.R.U32.HI R3, RZ, R6, R3 ;  /* 0x00000006ff037219 */ /* 0x000fca0000011603 */
[----:B------:R-:W0:Y:S01]  /*56f0*/  LDC R20, c[0x0][0x600] ;  /* 0x00018000ff147b82 */ /* 0x000e220000000800 */
[-CC-:B-1----:R-:W-:Y:S02]  /*5700*/  SHF.R.U64 R10, R12, R8.reuse, R3.reuse ;  /* 0x000000080c0a7219 */ /* 0x182fe40000001203 */
[----:B------:R-:W-:-:S05]  /*5710*/  SHF.R.U32.HI R3, RZ, R8, R3 ;  /* 0x00000008ff037219 */ /* 0x000fca0000011603 */
[----:B------:R-:W1:Y:S01]  /*5720*/  LDC R27, c[0x0][0x648] ;  /* 0x00019200ff1b7b82 */ /* 0x000e620000000800 */
[-C--:B--2---:R-:W-:Y:S02]  /*5730*/  SHF.L.U32 R4, R5, R26.reuse, RZ ;  /* 0x0000001a05047219 */ /* 0x084fe400000006ff */
[-CC-:B------:R-:W-:Y:S02]  /*5740*/  SHF.R.U64 R14, R10, R26.reuse, R3.reuse ;  /* 0x0000001a0a0e7219 */ /* 0x180fe40000001203 */
[----:B------:R-:W-:Y:S02]  /*5750*/  SHF.R.U32.HI R5, RZ, R26, R3 ;  /* 0x0000001aff057219 */ /* 0x000fe40000011603 */
[----:B------:R-:W-:Y:S01]  /*5760*/  LOP3.LUT R25, RZ, R4, RZ, 0x33, !PT ;  /* 0x00000004ff197212 */ /* 0x000fe200078e33ff */
[----:B------:R-:W2:Y:S01]  /*5770*/  LDC R30, c[0x0][0x638] ;  /* 0x00018e00ff1e7b82 */ /* 0x000ea20000000800 */
[----:B------:R-:W-:Y:S01]  /*5780*/  SHF.L.U32 R26, R7, R26, RZ ;  /* 0x0000001a071a7219 */ /* 0x000fe200000006ff */
[----:B------:R-:W-:-:S06]  /*5790*/  IMAD.MOV.U32 R4, RZ, RZ, R14 ;  /* 0x000000ffff047224 */ /* 0x000fcc00078e000e */
[----:B------:R-:W0:Y:S01]  /*57a0*/  LDC R31, c[0x0][0x610] ;  /* 0x00018400ff1f7b82 */ /* 0x000e220000000800 */
[----:B----4-:R-:W-:Y:S05]  /*57b0*/  @!P0 BRA `(.L_x_124) ;  /* 0x0000000000288947 */ /* 0x010fea0003800000 */
[----:B------:R-:W4:Y:S02]  /*57c0*/  LDC R3, c[0x0][0x64c] ;  /* 0x00019300ff037b82 */ /* 0x000f240000000800 */
[----:B----4-:R-:W-:-:S05]  /*57d0*/  IADD3 R3, P0, R14, R3, RZ ;  /* 0x000000030e037210 */ /* 0x010fca0007f1e0ff */
        /* <DEDUP_REMOVED lines=8> */
.L_x_124:
[----:B------:R-:W-:Y:S01]  /*5860*/  ISETP.NE.AND P0, PT, R2, 0x1, PT ;  /* 0x000000010200780c */ /* 0x000fe20003f05270 */
[----:B0-----:R-:W-:Y:S01]  /*5870*/  VIADD R7, R20, 0xffffffff ;  /* 0xffffffff14077836 */ /* 0x001fe20000000000 */
[----:B-1-3--:R-:W-:Y:S01]  /*5880*/  SHF.R.U64 R0, R4, R27, R5 ;  /* 0x0000001b04007219 */ /* 0x00afe20000001205 */
[----:B------:R-:W-:Y:S01]  /*5890*/  IMAD.MOV R13, RZ, RZ, -R13 ;  /* 0x000000ffff0d7224 */ /* 0x000fe200078e0a0d */
[----:B------:R-:W-:Y:S01]  /*58a0*/  LOP3.LUT R5, R10, R25, RZ, 0xc0, !PT ;  /* 0x000000190a057212 */ /* 0x000fe200078ec0ff */
[----:B------:R-:W-:Y:S01]  /*58b0*/  IMAD.MOV.U32 R4, RZ, RZ, 0x1 ;  /* 0x00000001ff047424 */ /* 0x000fe200078e00ff */
[----:B------:R-:W-:Y:S01]  /*58c0*/  LOP3.LUT R12, R12, R7, RZ, 0xc0, !PT ;  /* 0x000000070c0c7212 */ /* 0x000fe200078ec0ff */
[----:B------:R-:W-:Y:S02]  /*58d0*/  IMAD.MOV R3, RZ, RZ, -R0 ;  /* 0x000000ffff037224 */ /* 0x000fe400078e0a00 */
[----:B------:R-:W-:Y:S02]  /*58e0*/  IMAD R0, R26, R0, R5 ;  /* 0x000000001a007224 */ /* 0x000fe400078e0205 */
[----:B--2---:R-:W-:-:S02]  /*58f0*/  IMAD R3, R3, R30, R14 ;  /* 0x0000001e03037224 */ /* 0x004fc400078e020e */
[----:B------:R-:W-:Y:S02]  /*5900*/  @P0 IMAD R21, R15, R13, R24 ;  /* 0x0000000d0f150224 */ /* 0x000fe400078e0218 */
[----:B------:R-:W-:Y:S01]  /*5910*/  IMAD R5, R3, R20, R12 ;  /* 0x0000001403057224 */ /* 0x000fe200078e020c */
[----:B------:R-:W-:Y:S01]  /*5920*/  PRMT R3, R4, 0x7610, R3 ;  /* 0x0000761004037816 */ /* 0x000fe20000000003 */
[----:B------:R-:W-:-:S05]  /*5930*/  IMAD R0, R0, R31, R21 ;  /* 0x0000001f00007224 */ /* 0x000fca00078e0215 */
[----:B------:R-:W-:Y:S02]  /*5940*/  SEL R75, R5, R0, !P0 ;  /* 0x00000000054b7207 */ /* 0x000fe40004000000 */
[----:B------:R-:W-:-:S07]  /*5950*/  SEL R0, R0, R5, !P0 ;  /* 0x0000000500007207 */ /* 0x000fce0004000000 */
.L_x_122:
[----:B------:R-:W-:Y:S01]  /*5960*/  LOP3.LUT P0, RZ, R3, 0xff, RZ, 0xc0, !PT ;  /* 0x000000ff03ff7812 */ /* 0x000fe2000780c0ff */
[----:B------:R-:W-:-:S12]  /*5970*/  IMAD.MOV.U32 R74, RZ, RZ, R0 ;  /* 0x000000ffff4a7224 */ /* 0x000fd800078e0000 */
[----:B------:R-:W-:Y:S05]  /*5980*/  @P0 BRA `(.L_x_125) ;  /* 0xffffffb8000c0947 */ /* 0x000fea000383ffff */
[----:B------:R-:W-:Y:S05]  /*5990*/  EXIT ;  /* 0x000000000000794d */ /* 0x000fea0003800000 */
.L_x_4:
[----:B0-----:R-:W-:Y:S01]  /*59a0*/  ULDC.64 UR4, c[0x0][0x650] ;  /* 0x0001940000047ab9 */ /* 0x001fe20000000a00 */
        /* <DEDUP_REMOVED lines=25> */
.L_x_127:
[--C-:B------:R-:W-:Y:S01]  /*5b40*/  SHF.R.U64 R12, R10, R14, R11.reuse ;  /* 0x0000000e0a0c7219 */ /* 0x100fe2000000120b */
[----:B------:R-:W0:Y:S01]  /*5b50*/  LDC R22, c[0x0][0x618] ;  /* 0x00018600ff167b82 */ /* 0x000e220000000800 */
[----:B------:R-:W-:Y:S01]  /*5b60*/  I2FP.F32.U32 R6, R4 ;  /* 0x0000000400067245 */ /* 0x000fe20000201000 */
[----:B------:R-:W-:Y:S01]  /*5b70*/  ULDC UR4, c[0x0][0x150] ;  /* 0x0000540000047ab9 */ /* 0x000fe20000000800 */
[----:B------:R-:W-:Y:S02]  /*5b80*/  SHF.R.U32.HI R5, RZ, R14, R11 ;  /* 0x0000000eff057219 */ /* 0x000fe4000001160b */
[----:B------:R-:W-:Y:S01]  /*5b90*/  IADD3 R9, P0, RZ, -R12, RZ ;  /* 0x8000000cff097210 */ /* 0x000fe20007f1e0ff */
[----:B------:R-:W-:Y:S01]  /*5ba0*/  FMUL R11, R6, UR4 ;  /* 0x00000004060b7c20 */ /* 0x000fe20008400000 */
[----:B------:R-:W-:Y:S01]  /*5bb0*/  ULDC UR4, c[0x0][0x154] ;  /* 0x0000550000047ab9 */ /* 0x000fe20000000800 */
[----:B------:R-:W1:Y:S02]  /*5bc0*/  LDC.64 R24, c[0x0][0x640] ;  /* 0x00019000ff187b82 */ /* 0x000e640000000a00 */
[----:B------:R-:W-:-:S02]  /*5bd0*/  IMAD.X R5, RZ, RZ, ~R5, P0 ;  /* 0x000000ffff057224 */ /* 0x000fc400000e0e05 */
[----:B------:R-:W2:Y:S01]  /*5be0*/  F2I.U32.TRUNC.NTZ R11, R11 ;  /* 0x0000000b000b7305 */ /* 0x000ea2000020f000 */
[----:B------:R-:W-:-:S03]  /*5bf0*/  IMAD.WIDE.U32 R6, R9, R20, R16 ;  /* 0x0000001409067225 */ /* 0x000fc600078e0010 */
[----:B------:R-:W3:Y:S01]  /*5c00*/  LDC R13, c[0x0][0x144] ;  /* 0x00005100ff0d7b82 */ /* 0x000ee20000000800 */
[----:B------:R-:W-:-:S04]  /*5c10*/  IMAD R8, R5, R20, RZ ;  /* 0x0000001405087224 */ /* 0x000fc800078e02ff */
[----:B------:R-:W-:Y:S02]  /*5c20*/  IMAD R5, R9, R21, R8 ;  /* 0x0000001509057224 */ /* 0x000fe400078e0208 */
[----:B------:R-:W-:Y:S01]  /*5c30*/  IMAD.MOV.U32 R8, RZ, RZ, -0x1 ;  /* 0xffffffffff087424 */ /* 0x000fe200078e00ff */
[----:B------:R-:W4:Y:S01]  /*5c40*/  LDC R14, c[0x0][0x608] ;  /* 0x00018200ff0e7b82 */ /* 0x000f220000000800 */
[----:B------:R-:W-:Y:S01]  /*5c50*/  IMAD.IADD R5, R7, 0x1, R5 ;  /* 0x0000000107057824 */ /* 0x000fe200078e0205 */
[----:B------:R-:W-:-:S04]  /*5c60*/  I2FP.F32.U32 R7, R3 ;  /* 0x0000000300077245 */ /* 0x000fc80000201000 */
[-C--:B0-----:R-:W-:Y:S01]  /*5c70*/  SHF.R.U64 R10, R6, R22.reuse, R5 ;  /* 0x00000016060a7219 */ /* 0x081fe20000001205 */
[----:B--2---:R-:W-:Y:S01]  /*5c80*/  IMAD.MOV R6, RZ, RZ, -R11 ;  /* 0x000000ffff067224 */ /* 0x004fe200078e0a0b */
[----:B------:R-:W0:Y:S01]  /*5c90*/  LDC R9, c[0x0][0x658] ;  /* 0x00019600ff097b82 */ /* 0x000e220000000800 */
[----:B-1----:R-:W-:Y:S01]  /*5ca0*/  ISETP.NE.U32.AND P0, PT, R24, RZ, PT ;  /* 0x000000ff1800720c */ /* 0x002fe20003f05070 */
[----:B------:R-:W-:Y:S01]  /*5cb0*/  FMUL R7, R7, UR4 ;  /* 0x0000000407077c20 */ /* 0x000fe20008400000 */
[----:B------:R-:W-:Y:S02]  /*5cc0*/  SHF.R.U32.HI R5, RZ, R22, R5 ;  /* 0x00000016ff057219 */ /* 0x000fe40000011605 */
[----:B------:R-:W-:-:S03]  /*5cd0*/  ISETP.NE.AND.EX P0, PT, R25, RZ, PT, P0 ;  /* 0x000000ff1900720c */ /* 0x000fc60003f05300 */
[----:B------:R-:W1:Y:S01]  /*5ce0*/  LDC R20, c[0x0][0x148] ;  /* 0x00005200ff147b82 */ /* 0x000e620000000800 */
[----:B---3--:R-:W-:Y:S02]  /*5cf0*/  IMAD R23, R13, R6, R4 ;  /* 0x000000060d177224 */ /* 0x008fe400078e0204 */
[----:B------:R-:W-:-:S05]  /*5d00*/  IMAD.MOV.U32 R6, RZ, RZ, 0x1 ;  /* 0x00000001ff067424 */ /* 0x000fca00078e00ff */
[----:B------:R-:W2:Y:S01]  /*5d10*/  LDC R21, c[0x0][0x600] ;  /* 0x00018000ff157b82 */ /* 0x000ea20000000800 */
[-CC-:B----4-:R-:W-:Y:S02]  /*5d20*/  SHF.R.U64 R13, R10, R14.reuse, R5.reuse ;  /* 0x0000000e0a0d7219 */ /* 0x190fe40000001205 */
[----:B------:R-:W-:Y:S02]  /*5d30*/  SHF.R.U32.HI R4, RZ, R14, R5 ;  /* 0x0000000eff047219 */ /* 0x000fe40000011605 */
[----:B------:R3:W4:Y:S03]  /*5d40*/  F2I.U32.TRUNC.NTZ R14, R7 ;  /* 0x00000007000e7305 */ /* 0x000726000020f000 */
[----:B------:R-:W1:Y:S01]  /*5d50*/  LDC R26, c[0x0][0x648] ;  /* 0x00019200ff1a7b82 */ /* 0x000e620000000800 */
[-C--:B0-----:R-:W-:Y:S02]  /*5d60*/  SHF.R.U64 R15, R13, R9.reuse, R4 ;  /* 0x000000090d0f7219 */ /* 0x081fe40000001204 */
[----:B------:R-:W-:-:S02]  /*5d70*/  SHF.L.U32 R8, R8, R9, RZ ;  /* 0x0000000908087219 */ /* 0x000fc400000006ff */
[-C--:B------:R-:W-:Y:S01]  /*5d80*/  SHF.R.U32.HI R5, RZ, R9.reuse, R4 ;  /* 0x00000009ff057219 */ /* 0x080fe20000011604 */
[----:B------:R-:W-:Y:S01]  /*5d90*/  IMAD.MOV.U32 R4, RZ, RZ, R15 ;  /* 0x000000ffff047224 */ /* 0x000fe200078e000f */
[----:B------:R-:W-:Y:S01]  /*5da0*/  SHF.L.U32 R22, R6, R9, RZ ;  /* 0x0000000906167219 */ /* 0x000fe200000006ff */
[----:B------:R-:W0:Y:S01]  /*5db0*/  LDC R27, c[0x0][0x638] ;  /* 0x00018e00ff1b7b82 */ /* 0x000e220000000800 */
[----:B------:R-:W-:-:S07]  /*5dc0*/  LOP3.LUT R28, RZ, R8, RZ, 0x33, !PT ;  /* 0x00000008ff1c7212 */ /* 0x000fce00078e33ff */
        /* <DEDUP_REMOVED lines=12> */
.L_x_128:
[----:B------:R-:W-:Y:S01]  /*5e90*/  ISETP.NE.AND P0, PT, R2, 0x1, PT ;  /* 0x000000010200780c */ /* 0x000fe20003f05270 */
[----:B--2---:R-:W-:Y:S01]  /*5ea0*/  VIADD R7, R21, 0xffffffff ;  /* 0xffffffff15077836 */ /* 0x004fe20000000000 */
[----:B-1----:R-:W-:Y:S01]  /*5eb0*/  SHF.R.U64 R5, R4, R26, R5 ;  /* 0x0000001a04057219 */ /* 0x002fe20000001205 */
[----:B------:R-:W-:Y:S01]  /*5ec0*/  IMAD.MOV R14, RZ, RZ, -R14 ;  /* 0x000000ffff0e7224 */ /* 0x000fe200078e0a0e */
[----:B------:R-:W-:Y:S01]  /*5ed0*/  LOP3.LUT R4, R13, R28, RZ, 0xc0, !PT ;  /* 0x0000001c0d047212 */ /* 0x000fe200078ec0ff */
[----:B------:R-:W-:Y:S01]  /*5ee0*/  IMAD.MOV.U32 R8, RZ, RZ, R12 ;  /* 0x000000ffff087224 */ /* 0x000fe200078e000c */
[----:B------:R-:W-:Y:S01]  /*5ef0*/  LOP3.LUT R10, R10, R7, RZ, 0xc0, !PT ;  /* 0x000000070a0a7212 */ /* 0x000fe200078ec0ff */
[----:B------:R-:W-:Y:S02]  /*5f00*/  IMAD.MOV R6, RZ, RZ, -R5 ;  /* 0x000000ffff067224 */ /* 0x000fe400078e0a05 */
[----:B------:R-:W-:-:S04]  /*5f10*/  IMAD R4, R22, R5, R4 ;  /* 0x0000000516047224 */ /* 0x000fc800078e0204 */
[----:B------:R-:W-:Y:S02]  /*5f20*/  @P0 IMAD R23, R20, R14, R3 ;  /* 0x0000000e14170224 */ /* 0x000fe400078e0203 */
[----:B0-----:R-:W-:Y:S02]  /*5f30*/  IMAD R3, R6, R27, R15 ;  /* 0x0000001b06037224 */ /* 0x001fe400078e020f */
[----:B------:R-:W-:Y:S02]  /*5f40*/  IMAD R7, R4, R29, R23 ;  /* 0x0000001d04077224 */ /* 0x000fe400078e0217 */
[----:B------:R-:W-:Y:S02]  /*5f50*/  IMAD R4, R3, R21, R10 ;  /* 0x0000001503047224 */ /* 0x000fe400078e020a */
[----:B------:R-:W-:-:S03]  /*5f60*/  IMAD.MOV.U32 R6, RZ, RZ, 0x1 ;  /* 0x00000001ff067424 */ /* 0x000fc600078e00ff */
[----:B------:R-:W-:Y:S02]  /*5f70*/  SEL R9, R4, R7, !P0 ;  /* 0x0000000704097207 */ /* 0x000fe40004000000 */
[----:B------:R-:W-:-:S07]  /*5f80*/  SEL R7, R7, R4, !P0 ;  /* 0x0000000407077207 */ /* 0x000fce0004000000 */
.L_x_126:
[----:B------:R-:W-:-:S08]  /*5f90*/  NOP ;  /* 0x0000000000007918 */ /* 0x000fd00000000000 */
[----:B------:R-:W0:-:S00]  /*5fa0*/  USETMAXREG.DEALLOC.CTAPOOL 0x28 ;  /* 0x00000028000079c8 */ /* 0x000e0000080e0500 */
[----:B0-----:R-:W-:-:S13]  /*5fb0*/  ISETP.NE.AND P0, PT, R0, RZ, PT ;  /* 0x000000ff0000720c */ /* 0x001fda0003f05270 */
[----:B------:R-:W-:Y:S05]  /*5fc0*/  @P0 EXIT ;  /* 0x000000000000094d */ /* 0x000fea0003800000 */
[----:B------:R-:W-:Y:S01]  /*5fd0*/  LOP3.LUT P0, RZ, R6, 0xff, RZ, 0xc0, !PT ;  /* 0x000000ff06ff7812 */ /* 0x000fe2000780c0ff */
[----:B------:R-:W-:Y:S02]  /*5fe0*/  IMAD.MOV.U32 R0, RZ, RZ, 0x1 ;  /* 0x00000001ff007424 */ /* 0x000fe400078e00ff */
[----:B------:R-:W-:-:S10]  /*5ff0*/  IMAD.MOV.U32 R12, RZ, RZ, RZ ;  /* 0x000000ffff0c7224 */ /* 0x000fd400078e00ff */
[----:B------:R-:W-:Y:S05]  /*6000*/  @!P0 BRA `(.L_x_129) ;  /* 0x0000000c00308947 */ /* 0x000fea0003800000 */
[----:B------:R-:W0:Y:S01]  /*6010*/  LDC R0, c[0x0][0x28c] ;  /* 0x0000a300ff007b82 */ /* 0x000e220000000800 */
[----:B------:R-:W-:Y:S01]  /*6020*/  ULDC UR5, c[0x0][0x600] ;  /* 0x0001800000057ab9 */ /* 0x000fe20000000800 */
[----:B------:R-:W-:Y:S01]  /*6030*/  ULDC UR4, c[0x0][0xc] ;  /* 0x0000030000047ab9 */ /* 0x000fe20000000800 */
[----:B------:R-:W-:Y:S01]  /*6040*/  UIADD3 UR16, UR5, -0x1, URZ ;  /* 0xffffffff05107890 */ /* 0x000fe2000fffe03f */
[C---:B------:R-:W-:Y:S01]  /*6050*/  LOP3.LUT P2, RZ, R18.reuse, 0x7f, RZ, 0xc0, !PT ;  /* 0x0000007f12ff7812 */ /* 0x040fe2000784c0ff */
[----:B------:R-:W-:Y:S01]  /*6060*/  ULDC UR6, c[0x0][0x658] ;  /* 0x0001960000067ab9 */ /* 0x000fe20000000800 */
[----:B------:R-:W-:Y:S01]  /*6070*/  ULDC UR5, c[0x0][0x10] ;  /* 0x0000040000057ab9 */ /* 0x000fe20000000800 */
[----:B------:R-:W-:Y:S01]  /*6080*/  UMOV UR7, 0xffffffff ;  /* 0xffffffff00077882 */ /* 0x000fe20000000000 */
[----:B------:R-:W-:Y:S01]  /*6090*/  UMOV UR8, 0x1 ;  /* 0x0000000100087882 */ /* 0x000fe20000000000 */
[----:B------:R-:W-:Y:S01]  /*60a0*/  UIMAD.WIDE.U32 UR4, UR4, UR5, URZ ;  /* 0x00000005040472a5 */ /* 0x000fe2000f8e003f */
[----:B------:R-:W-:Y:S01]  /*60b0*/  LOP3.LUT P0, RZ, R18, 0x1f, RZ, 0xc0, !PT ;  /* 0x0000001f12ff7812 */ /* 0x000fe2000780c0ff */
[----:B------:R-:W-:Y:S01]  /*60c0*/  USHF.L.U32 UR7, UR7, UR6, URZ ;  /* 0x0000000607077299 */ /* 0x000fe2000800063f */
[----:B------:R-:W-:Y:S01]  /*60d0*/  BSSY B0, `(.L_x_129) ;  /* 0x00000bf000007945 */ /* 0x000fe20003800000 */
[----:B------:R-:W-:Y:S01]  /*60e0*/  USHF.L.U32 UR18, UR8, UR6, URZ ;  /* 0x0000000608127299 */ /* 0x000fe2000800063f */
[----:B------:R-:W-:Y:S01]  /*60f0*/  IMAD.MOV.U32 R13, RZ, RZ, 0x1 ;  /* 0x00000001ff0d7424 */ /* 0x000fe200078e00ff */
[----:B------:R-:W-:Y:S01]  /*6100*/  LOP3.LUT R11, R19, 0x2, RZ, 0xfc, !PT ;  /* 0x00000002130b7812 */ /* 0x000fe200078efcff */
[----:B------:R-:W-:Y:S01]  /*6110*/  ULDC UR6, c[0x0][0x14] ;  /* 0x0000050000067ab9 */ /* 0x000fe20000000800 */
[----:B------:R-:W-:Y:S01]  /*6120*/  PLOP3.LUT P0, PT, P0, P2, PT, 0x8a, 0x0 ;  /* 0x000000000000781c */ /* 0x000fe20000705172 */
[----:B------:R-:W-:Y:S01]  /*6130*/  UIMAD.WIDE.U32 UR20, UR4, UR6, URZ ;  /* 0x00000006041472a5 */ /* 0x000fe2000f8e003f */
[----:B------:R-:W-:Y:S01]  /*6140*/  IMAD.MOV.U32 R12, RZ, RZ, RZ ;  /* 0x000000ffff0c7224 */ /* 0x000fe200078e00ff */
[----:B------:R-:W-:-:S02]  /*6150*/  UIMAD UR13, UR5, UR6, URZ ;  /* 0x00000006050d72a4 */ /* 0x000fc4000f8e023f */
[----:B------:R-:W-:Y:S01]  /*6160*/  ULOP3.LUT UR17, URZ, UR7, URZ, 0x33, !UPT ;  /* 0x000000073f117292 */ /* 0x000fe2000f8e333f */
[----:B0-----:R-:W-:Y:S01]  /*6170*/  VIADD R0, R0, 0xf ;  /* 0x0000000f00007836 */ /* 0x001fe20000000000 */
[----:B------:R-:W-:Y:S01]  /*6180*/  UIADD3 UR13, UR21, UR13, URZ ;  /* 0x0000000d150d7290 */ /* 0x000fe2000fffe03f */
[----:B------:R-:W-:-:S03]  /*6190*/  ULDC.64 UR22, c[0x0][0x198] ;  /* 0x0000660000167ab9 */ /* 0x000fc60000000a00 */
[----:B------:R-:W-:-:S04]  /*61a0*/  SHF.R.S32.HI R3, RZ, 0x1f, R0 ;  /* 0x0000001fff037819 */ /* 0x000fc80000011400 */
[----:B------:R-:W-:Y:S01]  /*61b0*/  LEA.HI R3, R3, R0, RZ, 0x4 ;  /* 0x0000000003037211 */ /* 0x000fe200078f20ff */
[----:B------:R-:W-:-:S03]  /*61c0*/  IMAD.MOV.U32 R0, RZ, RZ, 0x1 ;  /* 0x00000001ff007424 */ /* 0x000fc600078e00ff */
[----:B------:R-:W-:-:S05]  /*61d0*/  SHF.R.S32.HI R3, RZ, 0x4, R3 ;  /* 0x00000004ff037819 */ /* 0x000fca0000011403 */
[----:B------:R-:W-:-:S07]  /*61e0*/  VIADD R10, R3, 0x1 ;  /* 0x00000001030a7836 */ /* 0x000fce0000000000 */
.L_x_141:
[----:B------:R-:W-:-:S03]  /*61f0*/  UMOV UR4, 0xffffffff ;  /* 0xffffffff00047882 */ /* 0x000fc60000000000 */
[----:B------:R-:W-:Y:S05]  /*6200*/  BRA.DIV UR4, `(.L_x_130) ;  /* 0x0000001a04487947 */ /* 0x000fea000b800000 */
[----:B------:R-:W-:-:S13]  /*6210*/  ELECT P6, URZ, PT ;  /* 0x00000000003f782f */ /* 0x000fda00038c0000 */
.L_x_171:
[----:B------:R-:W0:Y:S01]  /*6220*/  LDC R4, c[0x0][0x28c] ;  /* 0x0000a300ff047b82 */ /* 0x000e220000000800 */
[----:B------:R-:W-:Y:S01]  /*6230*/  BSSY B1, `(.L_x_131) ;  /* 0x0000037000017945 */ /* 0x000fe20003800000 */
[----:B0-----:R-:W-:-:S13]  /*6240*/  ISETP.LT.OR P6, PT, R4, 0x1, !P6 ;  /* 0x000000010400780c */ /* 0x001fda00077c1670 */
[----:B------:R-:W-:Y:S05]  /*6250*/  @P6 BRA `(.L_x_132) ;  /* 0x0000000000d06947 */ /* 0x000fea0003800000 */
[----:B------:R-:W-:Y:S02]  /*6260*/  IMAD R15, R9, 0x30, RZ ;  /* 0x00000030090f7824 */ /* 0x000fe400078e02ff */
[----:B------:R-:W-:Y:S02]  /*6270*/  IMAD.SHL.U32 R18, R7, 0x100, RZ ;  /* 0x0000010007127824 */ /* 0x000fe400078e00ff */
[----:B------:R-:W-:Y:S02]  /*6280*/  IMAD.MOV.U32 R20, RZ, RZ, RZ ;  /* 0x000000ffff147224 */ /* 0x000fe400078e00ff */
[----:B------:R-:W-:Y:S02]  /*6290*/  IMAD.MOV.U32 R4, RZ, RZ, R10 ;  /* 0x000000ffff047224 */ /* 0x000fe400078e000a */
[----:B------:R-:W-:Y:S02]  /*62a0*/  IMAD.MOV.U32 R5, RZ, RZ, R0 ;  /* 0x000000ffff057224 */ /* 0x000fe400078e0000 */
[----:B------:R-:W-:-:S07]  /*62b0*/  IMAD.MOV.U32 R6, RZ, RZ, R12 ;  /* 0x000000ffff067224 */ /* 0x000fce00078e000c */
.L_x_136:
[----:B------:R-:W0:Y:S01]  /*62c0*/  S2R R14, SR_CgaCtaId ;  /* 0x00000000000e7919 */ /* 0x000e220000008800 */
[----:B------:R-:W-:Y:S01]  /*62d0*/  MOV R7, 0x400 ;  /* 0x0000040000077802 */ /* 0x000fe20000000f00 */
[----:B------:R-:W1:Y:S03]  /*62e0*/  @!P2 LDC R9, c[0x0][0x500] ;  /* 0x00014000ff09ab82 */ /* 0x000e660000000800 */
[----:B0-----:R-:W-:Y:S02]  /*62f0*/  LEA R21, R14, R7, 0x18 ;  /* 0x000000070e157211 */ /* 0x001fe400078ec0ff */
[----:B------:R-:W-:-:S03]  /*6300*/  SHF.L.U32 R7, R5, 0x1f, RZ ;  /* 0x0000001f05077819 */ /* 0x000fc600000006ff */
[----:B------:R-:W-:-:S04]  /*6310*/  IMAD R14, R6, 0x8, R21 ;  /* 0x00000008060e7824 */ /* 0x000fc800078e0215 */
[----:B------:R-:W0:Y:S02]  /*6320*/  SYNCS.PHASECHK.TRANS64.TRYWAIT P1, [R14+URZ+0xb8], R7 ;  /* 0x0000b8070e0075a7 */ /* 0x000e24000802017f */
[----:B01----:R-:W-:Y:S05]  /*6330*/  @!P1 BRA `(.L_x_133) ;  /* 0x00000018001c9947 */ /* 0x003fea0003800000 */
.L_x_172:
[----:B0-----:R-:W-:Y:S01]  /*6340*/  PRMT R7, R11, 0x9910, RZ ;  /* 0x000099100b077816 */ /* 0x001fe200000000ff */
[----:B------:R0:W-:Y:S03]  /*6350*/  @!P2 SYNCS.ARRIVE.TRANS64 RZ, [R14+URZ], R9 ;  /* 0x000000090effa9a7 */ /* 0x0001e6000800003f */
[----:B------:R-:W-:-:S13]  /*6360*/  ISETP.NE.AND P1, PT, R7, 0x2, PT ;  /* 0x000000020700780c */ /* 0x000fda0003f25270 */
[----:B0-----:R-:W-:Y:S05]  /*6370*/  @P1 BRA `(.L_x_134) ;  /* 0x0000000000041947 */ /* 0x001fea0003800000 */
[----:B------:R-:W-:Y:S01]  /*6380*/  BPT.TRAP 0x1 ;  /* 0x000000040000795c */ /* 0x000fe20000300000 */
.L_x_134:
[----:B------:R-:W-:Y:S05]  /*6390*/  @P0 BRA `(.L_x_135) ;  /* 0x0000000000040947 */ /* 0x000fea0003800000 */
[----:B------:R-:W-:Y:S01]  /*63a0*/  BPT.TRAP 0x1 ;  /* 0x000000040000795c */ /* 0x000fe20000300000 */
.L_x_135:
[--C-:B------:R-:W-:Y:S01]  /*63b0*/  IMAD R7, R6, 0x2000, R21.reuse ;  /* 0x0000200006077824 */ /* 0x100fe200078e0215 */
[----:B------:R-:W-:Y:S01]  /*63c0*/  R2UR UR9, R14 ;  /* 0x000000000e0972ca */ /* 0x000fe200000e0000 */
[----:B------:R-:W-:Y:S01]  /*63d0*/  IMAD R21, R6, 0x600, R21 ;  /* 0x0000060006157824 */ /* 0x000fe200078e0215 */
[----:B------:R-:W-:Y:S01]  /*63e0*/  UIADD3 UR4, UP0, UR22, 0xf0, URZ ;  /* 0x000000f016047890 */ /* 0x000fe2000ff1e03f */
[----:B------:R-:W-:Y:S01]  /*63f0*/  VIADD R4, R4, 0xffffffff ;  /* 0xffffffff04047836 */ /* 0x000fe20000000000 */
[----:B------:R-:W-:Y:S01]  /*6400*/  R2UR UR5, R7 ;  /* 0x00000000070572ca */ /* 0x000fe200000e0000 */
[----:B------:R-:W-:Y:S01]  /*6410*/  UIADD3 UR24, UP1, UR22, 0x1f0, URZ ;  /* 0x000001f016187890 */ /* 0x000fe2000ff3e03f */
[----:B------:R-:W-:Y:S01]  /*6420*/  R2UR UR8, R21 ;  /* 0x00000000150872ca */ /* 0x000fe200000e0000 */
[----:B------:R-:W-:Y:S01]  /*6430*/  VIADD R6, R6, 0x1 ;  /* 0x0000000106067836 */ /* 0x000fe20000000000 */
[----:B------:R-:W-:Y:S01]  /*6440*/  R2UR UR11, R18 ;  /* 0x00000000120b72ca */ /* 0x000fe200000e0000 */
[----:B------:R-:W-:Y:S01]  /*6450*/  UIADD3.X UR25, URZ, UR23, URZ, UP1, !UPT ;  /* 0x000000173f197290 */ /* 0x000fe20008ffe43f */
[----:B------:R-:W-:Y:S01]  /*6460*/  R2UR UR10, R20 ;  /* 0x00000000140a72ca */ /* 0x000fe200000e0000 */
[----:B------:R-:W-:Y:S01]  /*6470*/  UMOV UR6, 0x0 ;  /* 0x0000000000067882 */ /* 0x000fe20000000000 */
[----:B------:R-:W-:Y:S01]  /*6480*/  R2UR UR12, R8 ;  /* 0x00000000080c72ca */ /* 0x000fe200000e0000 */
[----:B------:R-:W-:Y:S01]  /*6490*/  UMOV UR7, 0x10000000 ;  /* 0x1000000000077882 */ /* 0x000fe20000000000 */
[----:B------:R-:W-:Y:S01]  /*64a0*/  R2UR UR19, R15 ;  /* 0x000000000f1372ca */ /* 0x000fe200000e0000 */
[----:B------:R-:W-:Y:S01]  /*64b0*/  VIADD R20, R20, 0x10 ;  /* 0x0000001014147836 */ /* 0x000fe20000000000 */
[----:B------:R-:W-:Y:S01]  /*64c0*/  ISETP.GT.AND P3, PT, R4, 0x1, PT ;  /* 0x000000010400780c */ /* 0x000fe20003f64270 */
[----:B------:R-:W-:Y:S01]  /*64d0*/  UIADD3 UR14, UR5, 0x280, URZ ;  /* 0x00000280050e7890 */ /* 0x000fe2000fffe03f */
[----:B------:R-:W-:Y:S01]  /*64e0*/  ISETP.NE.AND P1, PT, R6, 0x17, PT ;  /* 0x000000170600780c */ /* 0x000fe20003f25270 */
[----:B------:R-:W-:-:S02]  /*64f0*/  UIADD3.X UR5, URZ, UR23, URZ, UP0, !UPT ;  /* 0x000000173f057290 */ /* 0x000fc400087fe43f */
[----:B------:R-:W-:Y:S01]  /*6500*/  UIADD3 UR15, UR8, 0x2e280, URZ ;  /* 0x0002e280080f7890 */ /* 0x000fe2000fffe03f */
[----:B------:R-:W-:Y:S02]  /*6510*/  SEL R14, RZ, 0x1, P1 ;  /* 0x00000001ff0e7807 */ /* 0x000fe40000800000 */
[----:B------:R-:W-:Y:S01]  /*6520*/  UMOV UR8, UR14 ;  /* 0x0000000e00087c82 */ /* 0x000fe20008000000 */
[----:B------:R-:W-:Y:S02]  /*6530*/  SEL R6, R6, RZ, P1 ;  /* 0x000000ff06067207 */ /* 0x000fe40000800000 */
[----:B------:R-:W-:Y:S01]  /*6540*/  LOP3.LUT R5, R5, R14, RZ, 0x3c, !PT ;  /* 0x0000000e05057212 */ /* 0x000fe200078e3cff */
[----:B------:R0:W-:Y:S02]  /*6550*/  UTMALDG.3D [UR8], [UR4], desc[UR6] ;  /* 0x00000608040075b4 */ /* 0x0001e40008011000 */
[----:B0-----:R-:W-:Y:S01]  /*6560*/  UMOV UR8, UR15 ;  /* 0x0000000f00087c82 */ /* 0x001fe20008000000 */
[----:B------:R-:W-:-:S02]  /*6570*/  UMOV UR11, UR19 ;  /* 0x00000013000b7c82 */ /* 0x000fc40008000000 */
[----:B------:R0:W-:Y:S02]  /*6580*/  UTMALDG.3D [UR8], [UR24], desc[UR6] ;  /* 0x00000608180075b4 */ /* 0x0001e40008011000 */
[----:B0-----:R-:W-:Y:S05]  /*6590*/  @P3 BRA `(.L_x_136) ;  /* 0xfffffffc00483947 */ /* 0x001fea000383ffff */
.L_x_132:
[----:B------:R-:W-:Y:S05]  /*65a0*/  BSYNC B1 ;  /* 0x0000000000017941 */ /* 0x000fea0003800000 */
.L_x_131:
[----:B------:R-:W-:Y:S01]  /*65b0*/  LOP3.LUT P3, RZ, R13, 0xff, RZ, 0xc0, !PT ;  /* 0x000000ff0dff7812 */ /* 0x000fe2000786c0ff */
[----:B------:R-:W-:Y:S01]  /*65c0*/  IMAD.IADD R12, R3, 0x1, R12 ;  /* 0x00000001030c7824 */ /* 0x000fe200078e020c */
[----:B------:R-:W-:Y:S01]  /*65d0*/  IADD3 R16, P4, R16, UR20, RZ ;  /* 0x0000001410107c10 */ /* 0x000fe2000ff9e0ff */
[----:B------:R-:W-:Y:S01]  /*65e0*/  ULDC.64 UR4, c[0x0][0x650] ;  /* 0x0001940000047ab9 */ /* 0x000fe20000000a00 */
[----:B------:R-:W-:Y:S01]  /*65f0*/  BSSY B1, `(.L_x_137) ;  /* 0x000006a000017945 */ /* 0x000fe20003800000 */
[----:B------:R-:W-:Y:S01]  /*6600*/  IMAD.MOV.U32 R9, RZ, RZ, -0x1 ;  /* 0xffffffffff097424 */ /* 0x000fe200078e00ff */
[----:B------:R-:W-:Y:S01]  /*6610*/  ISETP.GT.U32.AND P1, PT, R12, 0x16, PT ;  /* 0x000000160c00780c */ /* 0x000fe20003f24070 */
[----:B------:R-:W-:Y:S01]  /*6620*/  IMAD.MOV.U32 R8, RZ, RZ, -0x1 ;  /* 0xffffffffff087424 */ /* 0x000fe200078e00ff */
[----:B------:R-:W-:Y:S02]  /*6630*/  IADD3.X R17, R17, UR13, RZ, P4, !PT ;  /* 0x0000000d11117c10 */ /* 0x000fe4000a7fe4ff */
[----:B------:R-:W-:-:S02]  /*6640*/  ISETP.LT.U32.AND P1, PT, R3, 0x17, P1 ;  /* 0x000000170300780c */ /* 0x000fc40000f21070 */
[----:B------:R-:W-:Y:S01]  /*6650*/  PRMT R13, RZ, 0x7610, R13 ;  /* 0x00007610ff0d7816 */ /* 0x000fe2000000000d */
[----:B------:R-:W0:Y:S01]  /*6660*/  @P3 S2R R5, SR_CgaCtaId ;  /* 0x0000000000053919 */ /* 0x000e220000008800 */
[----:B------:R-:W-:-:S04]  /*6670*/  @P3 MOV R4, 0x400 ;  /* 0x0000040000043802 */ /* 0x000fc80000000f00 */
[----:B0-----:R-:W-:Y:S01]  /*6680*/  @P3 LEA R6, R5, R4, 0x18 ;  /* 0x0000000405063211 */ /* 0x001fe200078ec0ff */
[----:B------:R-:W-:-:S03]  /*6690*/  IMAD.WIDE.U32 R4, R12, -0x4de9bd37, RZ ;  /* 0xb21642c90c047825 */ /* 0x000fc600078e00ff */
[----:B------:R0:W-:Y:S01]  /*66a0*/  @P3 SYNCS.ARRIVE.TRANS64.A1T0 RZ, [R6+URZ+0x188], RZ ;  /* 0x000188ff06ff39a7 */ /* 0x0001e2000810003f */
[----:B------:R-:W-:Y:S02]  /*66b0*/  ISETP.GE.U32.AND P3, PT, R3, 0x17, PT ;  /* 0x000000170300780c */ /* 0x000fe40003f66070 */
[----:B------:R-:W-:Y:S02]  /*66c0*/  SHF.R.U32.HI R7, RZ, 0x4, R5 ;  /* 0x00000004ff077819 */ /* 0x000fe40000011605 */
[----:B------:R-:W-:Y:S02]  /*66d0*/  SEL R5, RZ, 0x1, !P1 ;  /* 0x00000001ff057807 */ /* 0x000fe40004800000 */
[----:B------:R-:W-:Y:S01]  /*66e0*/  ISETP.GE.U32.AND P1, PT, R16, UR4, PT ;  /* 0x0000000410007c0c */ /* 0x000fe2000bf26070 */
[----:B------:R-:W-:Y:S01]  /*66f0*/  IMAD R12, R7, -0x17, R12 ;  /* 0xffffffe9070c7824 */ /* 0x000fe200078e020c */
[----:B------:R-:W-:Y:S02]  /*6700*/  LOP3.LUT R0, R0, R5, RZ, 0x3c, !PT ;  /* 0x0000000500007212 */ /* 0x000fe400078e3cff */
[----:B------:R-:W-:-:S02]  /*6710*/  ISETP.GE.U32.AND.EX P1, PT, R17, UR5, PT, P1 ;  /* 0x0000000511007c0c */ /* 0x000fc4000bf26110 */
[----:B------:R-:W-:Y:S02]  /*6720*/  PRMT R4, RZ, 0x7610, R4 ;  /* 0x00007610ff047816 */ /* 0x000fe40000000004 */
[----:B------:R-:W-:Y:S01]  /*6730*/  @P3 LOP3.LUT R0, R0, 0x1, R7, 0x78, !PT ;  /* 0x0000000100003812 */ /* 0x000fe200078e7807 */
[----:B------:R-:W-:-:S08]  /*6740*/  IMAD.MOV.U32 R7, RZ, RZ, -0x1 ;  /* 0xffffffffff077424 */ /* 0x000fd000078e00ff */
[----:B0-----:R-:W-:Y:S05]  /*6750*/  @P1 BRA `(.L_x_138) ;  /* 0x00000004004c1947 */ /* 0x001fea0003800000 */
[----:B------:R-:W-:Y:S01]  /*6760*/  ULDC.64 UR4, c[0x0][0x628] ;  /* 0x00018a0000047ab9 */ /* 0x000fe20000000a00 */
[----:B------:R-:W0:Y:S01]  /*6770*/  S2R R15, SR_CTAID.X ;  /* 0x00000000000f7919 */ /* 0x000e220000002500 */
[----:B------:R-:W-:Y:S01]  /*6780*/  ISETP.NE.U32.AND P1, PT, RZ, UR4, PT ;  /* 0x00000004ff007c0c */ /* 0x000fe2000bf25070 */
[----:B------:R-:W-:Y:S01]  /*6790*/  ULDC UR7, c[0x0][0x630] ;  /* 0x00018c0000077ab9 */ /* 0x000fe20000000800 */
[----:B------:R-:W-:Y:S01]  /*67a0*/  IMAD.MOV.U32 R4, RZ, RZ, R16 ;  /* 0x000000ffff047224 */ /* 0x000fe200078e0010 */
[----:B------:R-:W1:Y:S01]  /*67b0*/  S2R R14, SR_CTAID.Y ;  /* 0x00000000000e7919 */ /* 0x000e620000002600 */
[----:B------:R-:W-:Y:S01]  /*67c0*/  ISETP.NE.AND.EX P1, PT, RZ, UR5, PT, P1 ;  /* 0x00000005ff007c0c */ /* 0x000fe2000bf25310 */
[----:B------:R-:W-:-:S12]  /*67d0*/  IMAD.MOV.U32 R5, RZ, RZ, R17 ;  /* 0x000000ffff057224 */ /* 0x000fd800078e0011 */
[----:B------:R-:W-:Y:S05]  /*67e0*/  @!P1 BRA `(.L_x_139) ;  /* 0x0000000000289947 */ /* 0x000fea0003800000 */
[----:B------:R-:W-:Y:S02]  /*67f0*/  ULDC UR6, c[0x0][0x634] ;  /* 0x00018d0000067ab9 */ /* 0x000fe40000000800 */
[----:B------:R-:W-:-:S05]  /*6800*/  IADD3 R9, P1, R16, UR6, RZ ;  /* 0x0000000610097c10 */ /* 0x000fca000ff3e0ff */
[----:B------:R-:W-:-:S04]  /*6810*/  IMAD.X R21, RZ, RZ, R17, P1 ;  /* 0x000000ffff157224 */ /* 0x000fc800008e0611 */
[----:B------:R-:W-:-:S04]  /*6820*/  IMAD.WIDE.U32 R6, R21, UR4, RZ ;  /* 0x0000000415067c25 */ /* 0x000fc8000f8e00ff */
[----:B------:R-:W-:-:S04]  /*6830*/  IMAD.WIDE.U32 R6, P1, R9, UR5, R6 ;  /* 0x0000000509067c25 */ /* 0x000fc8000f820006 */
[----:B------:R-:W-:-:S04]  /*6840*/  IMAD.WIDE.U32 R8, R9, UR4, RZ ;  /* 0x0000000409087c25 */ /* 0x000fc8000f8e00ff */
[----:B------:R-:W-:Y:S01]  /*6850*/  IMAD.X R5, RZ, RZ, RZ, P1 ;  /* 0x000000ffff057224 */ /* 0x000fe200008e06ff */
[----:B------:R-:W-:Y:S01]  /*6860*/  IADD3 RZ, P1, R9, R6, RZ ;  /* 0x0000000609ff7210 */ /* 0x000fe20007f3e0ff */
[----:B------:R-:W-:-:S04]  /*6870*/  IMAD.MOV.U32 R4, RZ, RZ, R7 ;  /* 0x000000ffff047224 */ /* 0x000fc800078e0007 */
[----:B------:R-:W-:-:S08]  /*6880*/  IMAD.WIDE.U32.X R4, R21, UR5, R4, P1 ;  /* 0x0000000515047c25 */ /* 0x000fd000088e0404 */
.L_x_139:
[--C-:B------:R-:W-:Y:S01]  /*6890*/  SHF.R.U64 R8, R4, UR7, R5.reuse ;  /* 0x0000000704087c19 */ /* 0x100fe20008001205 */
[----:B------:R-:W-:Y:S01]  /*68a0*/  ULDC.64 UR4, c[0x0][0x620] ;  /* 0x0001880000047ab9 */ /* 0x000fe20000000a00 */
[----:B------:R-:W-:Y:S01]  /*68b0*/  SHF.R.U32.HI R4, RZ, UR7, R5 ;  /* 0x00000007ff047c19 */ /* 0x000fe20008011605 */
[----:B------:R-:W2:Y:S01]  /*68c0*/  LDC R24, c[0x0][0x144] ;  /* 0x00005100ff187b82 */ /* 0x000ea20000000800 */
[----:B------:R-:W-:Y:S01]  /*68d0*/  IADD3 R7, P1, RZ, -R8, RZ ;  /* 0x80000008ff077210 */ /* 0x000fe20007f3e0ff */
[----:B------:R-:W-:Y:S01]  /*68e0*/  ULDC.64 UR8, c[0x0][0x640] ;  /* 0x0001900000087ab9 */ /* 0x000fe20000000a00 */
[----:B0-----:R-:W-:Y:S01]  /*68f0*/  I2FP.F32.U32 R9, R15 ;  /* 0x0000000f00097245 */ /* 0x001fe20000201000 */
[----:B------:R-:W-:Y:S02]  /*6900*/  ULDC UR6, c[0x0][0x608] ;  /* 0x0001820000067ab9 */ /* 0x000fe40000000800 */
[----:B------:R-:W-:Y:S01]  /*6910*/  IMAD.X R4, RZ, RZ, ~R4, P1 ;  /* 0x000000ffff047224 */ /* 0x000fe200008e0e04 */
[----:B------:R-:W-:Y:S01]  /*6920*/  ISETP.NE.U32.AND P1, PT, RZ, UR8, PT ;  /* 0x00000008ff007c0c */ /* 0x000fe2000bf25070 */
[----:B------:R-:W0:Y:S02]  /*6930*/  LDC R21, c[0x0][0x148] ;  /* 0x00005200ff157b82 */ /* 0x000e240000000800 */
[----:B------:R-:W-:Y:S01]  /*6940*/  IMAD R6, R4, UR4, RZ ;  /* 0x0000000404067c24 */ /* 0x000fe2000f8e02ff */
[----:B------:R-:W-:Y:S01]  /*6950*/  ISETP.NE.AND.EX P1, PT, RZ, UR9, PT, P1 ;  /* 0x00000009ff007c0c */ /* 0x000fe2000bf25310 */
[----:B------:R-:W-:Y:S01]  /*6960*/  IMAD.WIDE.U32 R4, R7, UR4, R16 ;  /* 0x0000000407047c25 */ /* 0x000fe2000f8e0010 */
[----:B------:R-:W-:-:S03]  /*6970*/  ULDC UR4, c[0x0][0x150] ;  /* 0x0000540000047ab9 */ /* 0x000fc60000000800 */
[----:B------:R-:W-:Y:S02]  /*6980*/  IMAD R7, R7, UR5, R6 ;  /* 0x0000000507077c24 */ /* 0x000fe4000f8e0206 */
[----:B------:R-:W-:Y:S01]  /*6990*/  FMUL R6, R9, UR4 ;  /* 0x0000000409067c20 */ /* 0x000fe20008400000 */
[----:B------:R-:W-:Y:S01]  /*69a0*/  ULDC UR4, c[0x0][0x618] ;  /* 0x0001860000047ab9 */ /* 0x000fe20000000800 */
[----:B------:R-:W-:Y:S01]  /*69b0*/  ULDC UR5, c[0x0][0x154] ;  /* 0x0000550000057ab9 */ /* 0x000fe20000000800 */
[----:B------:R-:W-:-:S03]  /*69c0*/  IMAD.IADD R5, R5, 0x1, R7 ;  /* 0x0000000105057824 */ /* 0x000fc600078e0207 */
[----:B------:R-:W3:Y:S02]  /*69d0*/  F2I.U32.TRUNC.NTZ R6, R6 ;  /* 0x0000000600067305 */ /* 0x000ee4000020f000 */
[----:B------:R-:W-:Y:S02]  /*69e0*/  SHF.R.U64 R9, R4, UR4, R5 ;  /* 0x0000000404097c19 */ /* 0x000fe40008001205 */
[----:B-1----:R-:W-:-:S05]  /*69f0*/  I2FP.F32.U32 R4, R14 ;  /* 0x0000000e00047245 */ /* 0x002fca0000201000 */
[----:B------:R-:W-:Y:S01]  /*6a00*/  FMUL R22, R4, UR5 ;  /* 0x0000000504167c20 */ /* 0x000fe20008400000 */
[----:B------:R-:W-:Y:S01]  /*6a10*/  SHF.R.U32.HI R4, RZ, UR4, R5 ;  /* 0x00000004ff047c19 */ /* 0x000fe20008011605 */
[----:B------:R-:W-:-:S03]  /*6a20*/  ULDC UR4, c[0x0][0x658] ;  /* 0x0001960000047ab9 */ /* 0x000fc60000000800 */
[--C-:B------:R-:W-:Y:S01]  /*6a30*/  SHF.R.U64 R20, R9, UR6, R4.reuse ;  /* 0x0000000609147c19 */ /* 0x100fe20008001204 */
[----:B------:R-:W1:Y:S01]  /*6a40*/  F2I.U32.TRUNC.NTZ R22, R22 ;  /* 0x0000001600167305 */ /* 0x000e62000020f000 */
[----:B------:R-:W-:Y:S01]  /*6a50*/  SHF.R.U32.HI R5, RZ, UR6, R4 ;  /* 0x00000006ff057c19 */ /* 0x000fe20008011604 */
[----:B---3--:R-:W-:-:S03]  /*6a60*/  IMAD.MOV R6, RZ, RZ, -R6 ;  /* 0x000000ffff067224 */ /* 0x008fc600078e0a06 */
[----:B------:R-:W-:Y:S01]  /*6a70*/  SHF.R.U64 R18, R20, UR4, R5 ;  /* 0x0000000414127c19 */ /* 0x000fe20008001205 */
[----:B--2---:R-:W-:Y:S01]  /*6a80*/  IMAD R15, R24, R6, R15 ;  /* 0x00000006180f7224 */ /* 0x004fe200078e020f */
[----:B------:R-:W-:-:S03]  /*6a90*/  SHF.R.U32.HI R23, RZ, UR4, R5 ;  /* 0x00000004ff177c19 */ /* 0x000fc60008011605 */
[----:B------:R-:W-:Y:S02]  /*6aa0*/  IMAD.MOV.U32 R4, RZ, RZ, R18 ;  /* 0x000000ffff047224 */ /* 0x000fe400078e0012 */
[----:B------:R-:W-:Y:S01]  /*6ab0*/  IMAD.MOV.U32 R5, RZ, RZ, R23 ;  /* 0x000000ffff057224 */ /* 0x000fe200078e0017 */
[----:B-1----:R-:W-:Y:S06]  /*6ac0*/  @!P1 BRA `(.L_x_140) ;  /* 0x0000000000289947 */ /* 0x002fec0003800000 */
[----:B------:R-:W-:Y:S02]  /*6ad0*/  ULDC UR4, c[0x0][0x64c] ;  /* 0x0001930000047ab9 */ /* 0x000fe40000000800 */
[----:B------:R-:W-:-:S05]  /*6ae0*/  IADD3 R5, P1, R18, UR4, RZ ;  /* 0x0000000412057c10 */ /* 0x000fca000ff3e0ff */
[----:B------:R-:W-:-:S04]  /*6af0*/  IMAD.X R23, RZ, RZ, R23, P1 ;  /* 0x000000ffff177224 */ /* 0x000fc800008e0617 */
[----:B------:R-:W-:-:S04]  /*6b00*/  IMAD.WIDE.U32 R6, R23, UR8, RZ ;  /* 0x0000000817067c25 */ /* 0x000fc8000f8e00ff */
[----:B------:R-:W-:-:S04]  /*6b10*/  IMAD.WIDE.U32 R6, P1, R5, UR9, R6 ;  /* 0x0000000905067c25 */ /* 0x000fc8000f820006 */
[----:B------:R-:W-:-:S04]  /*6b20*/  IMAD.WIDE.U32 R4, R5, UR8, RZ ;  /* 0x0000000805047c25 */ /* 0x000fc8000f8e00ff */
[----:B------:R-:W-:Y:S01]  /*6b30*/  IMAD.MOV.U32 R4, RZ, RZ, R7 ;  /* 0x000000ffff047224 */ /* 0x000fe200078e0007 */
[----:B------:R-:W-:Y:S01]  /*6b40*/  IADD3 RZ, P3, R5, R6, RZ ;  /* 0x0000000605ff7210 */ /* 0x000fe20007f7e0ff */
[----:B------:R-:W-:-:S04]  /*6b50*/  IMAD.X R5, RZ, RZ, RZ, P1 ;  /* 0x000000ffff057224 */ /* 0x000fc800008e06ff */
[----:B------:R-:W-:-:S08]  /*6b60*/  IMAD.WIDE.U32.X R4, R23, UR9, R4, P3 ;  /* 0x0000000917047c25 */ /* 0x000fd000098e0404 */
.L_x_140:
[----:B------:R-:W-:Y:S01]  /*6b70*/  ISETP.NE.AND P1, PT, R2, 0x1, PT ;  /* 0x000000010200780c */ /* 0x000fe20003f25270 */
[----:B------:R-:W-:Y:S01]  /*6b80*/  ULDC UR4, c[0x0][0x648] ;  /* 0x0001920000047ab9 */ /* 0x000fe20000000800 */
[----:B------:R-:W-:Y:S01]  /*6b90*/  LOP3.LUT R20, R20, UR17, RZ, 0xc0, !PT ;  /* 0x0000001114147c12 */ /* 0x000fe2000f8ec0ff */
[----:B------:R-:W-:Y:S01]  /*6ba0*/  IMAD.MOV R22, RZ, RZ, -R22 ;  /* 0x000000ffff167224 */ /* 0x000fe200078e0a16 */
[----:B------:R-:W-:Y:S01]  /*6bb0*/  SHF.R.U64 R5, R4, UR4, R5 ;  /* 0x0000000404057c19 */ /* 0x000fe20008001205 */
[----:B------:R-:W-:Y:S01]  /*6bc0*/  ULDC UR4, c[0x0][0x638] ;  /* 0x00018e0000047ab9 */ /* 0x000fe20000000800 */
[----:B------:R-:W-:Y:S01]  /*6bd0*/  LOP3.LUT R9, R9, UR16, RZ, 0xc0, !PT ;  /* 0x0000001009097c12 */ /* 0x000fe2000f8ec0ff */
[----:B------:R-:W-:Y:S01]  /*6be0*/  ULDC UR5, c[0x0][0x610] ;  /* 0x0001840000057ab9 */ /* 0x000fe20000000800 */
[----:B------:R-:W-:Y:S02]  /*6bf0*/  IMAD.MOV.U32 R4, RZ, RZ, 0x1 ;  /* 0x00000001ff047424 */ /* 0x000fe400078e00ff */
[----:B------:R-:W-:-:S02]  /*6c00*/  IMAD.MOV R7, RZ, RZ, -R5 ;  /* 0x000000ffff077224 */ /* 0x000fc400078e0a05 */
[----:B------:R-:W-:Y:S02]  /*6c10*/  IMAD R20, R5, UR18, R20 ;  /* 0x0000001205147c24 */ /* 0x000fe4000f8e0214 */
[----:B0-----:R-:W-:Y:S02]  /*6c20*/  @P1 IMAD R15, R21, R22, R14 ;  /* 0x00000016150f1224 */ /* 0x001fe400078e020e */
[----:B------:R-:W-:Y:S01]  /*6c30*/  IMAD R18, R7, UR4, R18 ;  /* 0x0000000407127c24 */ /* 0x000fe2000f8e0212 */
[----:B------:R-:W-:Y:S01]  /*6c40*/  ULDC UR4, c[0x0][0x600] ;  /* 0x0001800000047ab9 */ /* 0x000fe20000000800 */
[----:B------:R-:W-:Y:S02]  /*6c50*/  IMAD R15, R20, UR5, R15 ;  /* 0x00000005140f7c24 */ /* 0x000fe4000f8e020f */
[----:B------:R-:W-:-:S05]  /*6c60*/  IMAD R18, R18, UR4, R9 ;  /* 0x0000000412127c24 */ /* 0x000fca000f8e0209 */
[----:B------:R-:W-:Y:S02]  /*6c70*/  SEL R9, R18, R15, !P1 ;  /* 0x0000000f12097207 */ /* 0x000fe40004800000 */
[----:B------:R-:W-:-:S07]  /*6c80*/  SEL R7, R15, R18, !P1 ;  /* 0x000000120f077207 */ /* 0x000fce0004800000 */
.L_x_138:
[----:B------:R-:W-:Y:S05]  /*6c90*/  BSYNC B1 ;  /* 0x0000000000017941 */ /* 0x000fea0003800000 */
.L_x_137:
[----:B------:R-:W-:-:S13]  /*6ca0*/  LOP3.LUT P1, RZ, R4, 0xff, RZ, 0xc0, !PT ;  /* 0x000000ff04ff7812 */ /* 0x000fda000782c0ff */
[----:B------:R-:W-:Y:S05]  /*6cb0*/  @P1 BRA `(.L_x_141) ;  /* 0xfffffff4004c1947 */ /* 0x000fea000383ffff */
[----:B------:R-:W-:Y:S05]  /*6cc0*/  BSYNC B0 ;  /* 0x0000000000007941 */ /* 0x000fea0003800000 */
.L_x_129:
[----:B------:R-:W-:-:S03]  /*6cd0*/  UMOV UR4, 0xffffffff ;  /* 0xffffffff00047882 */ /* 0x000fc60000000000 */
[----:B------:R-:W-:Y:S05]  /*6ce0*/  BRA.DIV UR4, `(.L_x_142) ;  /* 0x0000000e04c47947 */ /* 0x000fea000b800000 */
[----:B------:R-:W-:-:S13]  /*6cf0*/  ELECT P6, URZ, PT ;  /* 0x00000000003f782f */ /* 0x000fda00038c0000 */
.L_x_175:
[----:B------:R-:W-:Y:S04]  /*6d00*/  BSSY B0, `(.L_x_143) ;  /* 0x00000d6000007945 */ /* 0x000fe80003800000 */
[----:B------:R-:W-:Y:S05]  /*6d10*/  @!P6 BRA `(.L_x_144) ;  /* 0x0000000c0050e947 */ /* 0x000fea0003800000 */
[----:B------:R-:W-:-:S04]  /*6d20*/  LOP3.LUT R19, R19, 0x2, RZ, 0xfc, !PT ;  /* 0x0000000213137812 */ /* 0x000fc800078efcff */
[----:B------:R-:W-:-:S13]  /*6d30*/  ISETP.NE.AND P0, PT, R19, 0x3, PT ;  /* 0x000000031300780c */ /* 0x000fda0003f05270 */
[----:B------:R-:W-:Y:S05]  /*6d40*/  @!P0 BRA `(.L_x_145) ;  /* 0x0000000000048947 */ /* 0x000fea0003800000 */
[----:B------:R-:W-:Y:S01]  /*6d50*/  BPT.TRAP 0x1 ;  /* 0x000000040000795c */ /* 0x000fe20000300000 */
.L_x_145:
[----:B------:R-:W0:Y:S01]  /*6d60*/  S2R R3, SR_CgaCtaId ;  /* 0x0000000000037919 */ /* 0x000e220000008800 */
[----:B------:R-:W-:-:S04]  /*6d70*/  MOV R2, 0x400 ;  /* 0x0000040000027802 */ /* 0x000fc80000000f00 */
[----:B0-----:R-:W-:Y:S02]  /*6d80*/  LEA R3, R3, R2, 0x18 ;  /* 0x0000000203037211 */ /* 0x001fe400078ec0ff */
[----:B------:R-:W-:-:S03]  /*6d90*/  SHF.L.U32 R2, R0, 0x1f, RZ ;  /* 0x0000001f00027819 */ /* 0x000fc600000006ff */
[----:B------:R-:W-:-:S04]  /*6da0*/  VIADD R3, R3, 0xb8 ;  /* 0x000000b803037836 */ /* 0x000fc80000000000 */
[C---:B------:R-:W-:Y:S02]  /*6db0*/  IMAD R7, R12.reuse, 0x8, R3 ;  /* 0x000000080c077824 */ /* 0x040fe400078e0203 */
[----:B------:R-:W-:Y:S02]  /*6dc0*/  VIADD R12, R12, 0x1 ;  /* 0x000000010c0c7836 */ /* 0x000fe40000000000 */
[----:B------:R-:W0:Y:S03]  /*6dd0*/  SYNCS.PHASECHK.TRANS64.TRYWAIT P0, [R7+URZ], R2 ;  /* 0x00000002070075a7 */ /* 0x000e26000800017f */
[----:B------:R-:W-:-:S04]  /*6de0*/  ISETP.NE.AND P1, PT, R12, 0x17, PT ;  /* 0x000000170c00780c */ /* 0x000fc80003f25270 */
[----:B------:R-:W-:Y:S02]  /*6df0*/  SEL R5, RZ, 0x1, P1 ;  /* 0x00000001ff057807 */ /* 0x000fe40000800000 */
[----:B------:R-:W-:Y:S02]  /*6e00*/  SEL R12, R12, RZ, P1 ;  /* 0x000000ff0c0c7207 */ /* 0x000fe40000800000 */
[----:B------:R-:W-:-:S03]  /*6e10*/  LOP3.LUT R5, R0, R5, RZ, 0x3c, !PT ;  /* 0x0000000500057212 */ /* 0x000fc600078e3cff */
[----:B------:R-:W-:Y:S01]  /*6e20*/  IMAD R9, R12, 0x8, R3 ;  /* 0x000000080c097824 */ /* 0x000fe200078e0203 */
[----:B------:R-:W-:Y:S01]  /*6e30*/  SHF.L.U32 R4, R5, 0x1f, RZ ;  /* 0x0000001f05047819 */ /* 0x000fe200000006ff */
[----:B0-----:R-:W-:Y:S06]  /*6e40*/  @!P0 BRA `(.L_x_146) ;  /* 0x0000000c008c8947 */ /* 0x001fec0003800000 */
.L_x_176:
[----:B------:R-:W1:Y:S01]  /*6e50*/  SYNCS.PHASECHK.TRANS64.TRYWAIT P0, [R9+URZ], R4 ;  /* 0x00000004090075a7 */ /* 0x000e62000800017f */
[----:B------:R-:W-:-:S05]  /*6e60*/  VIADD R0, R12, 0x1 ;  /* 0x000000010c007836 */ /* 0x000fca0000000000 */
[----:B------:R-:W-:-:S04]  /*6e70*/  ISETP.NE.AND P1, PT, R0, 0x17, PT ;  /* 0x000000170000780c */ /* 0x000fc80003f25270 */
[----:B0-----:R-:W-:Y:S02]  /*6e80*/  SEL R2, RZ, 0x1, P1 ;  /* 0x00000001ff027807 */ /* 0x001fe40000800000 */
[----:B------:R-:W-:Y:S02]  /*6e90*/  SEL R0, R0, RZ, P1 ;  /* 0x000000ff00007207 */ /* 0x000fe40000800000 */
[----:B------:R-:W-:-:S03]  /*6ea0*/  LOP3.LUT R7, R5, R2, RZ, 0x3c, !PT ;  /* 0x0000000205077212 */ /* 0x000fc600078e3cff */
[----:B------:R-:W-:Y:S01]  /*6eb0*/  IMAD R6, R0, 0x8, R3 ;  /* 0x0000000800067824 */ /* 0x000fe200078e0203 */
[----:B------:R-:W-:Y:S01]  /*6ec0*/  SHF.L.U32 R5, R7, 0x1f, RZ ;  /* 0x0000001f07057819 */ /* 0x000fe200000006ff */
[----:B-1----:R-:W-:Y:S06]  /*6ed0*/  @!P0 BRA `(.L_x_147) ;  /* 0x0000000c007c8947 */ /* 0x002fec0003800000 */
.L_x_177:
[----:B------:R-:W1:Y:S01]  /*6ee0*/  SYNCS.PHASECHK.TRANS64.TRYWAIT P0, [R6+URZ], R5 ;  /* 0x00000005060075a7 */ /* 0x000e62000800017f */
[----:B------:R-:W-:-:S05]  /*6ef0*/  VIADD R0, R0, 0x1 ;  /* 0x0000000100007836 */ /* 0x000fca0000000000 */
[----:B------:R-:W-:-:S04]  /*6f00*/  ISETP.NE.AND P1, PT, R0, 0x17, PT ;  /* 0x000000170000780c */ /* 0x000fc80003f25270 */
[----:B------:R-:W-:Y:S02]  /*6f10*/  SEL R2, RZ, 0x1, P1 ;  /* 0x00000001ff027807 */ /* 0x000fe40000800000 */
[----:B------:R-:W-:Y:S02]  /*6f20*/  SEL R0, R0, RZ, P1 ;  /* 0x000000ff00007207 */ /* 0x000fe40000800000 */
[----:B------:R-:W-:-:S03]  /*6f30*/  LOP3.LUT R7, R7, R2, RZ, 0x3c, !PT ;  /* 0x0000000207077212 */ /* 0x000fc600078e3cff */
[----:B0-----:R-:W-:Y:S01]  /*6f40*/  IMAD R9, R0, 0x8, R3 ;  /* 0x0000000800097824 */ /* 0x001fe200078e0203 */
[----:B------:R-:W-:Y:S01]  /*6f50*/  SHF.L.U32 R4, R7, 0x1f, RZ ;  /* 0x0000001f07047819 */ /* 0x000fe200000006ff */
[----:B-1----:R-:W-:Y:S06]  /*6f60*/  @!P0 BRA `(.L_x_148) ;  /* 0x0000000c006c8947 */ /* 0x002fec0003800000 */
.L_x_178:
        /* <DEDUP_REMOVED lines=9> */
.L_x_179:
        /* <DEDUP_REMOVED lines=9> */
.L_x_180:
        /* <DEDUP_REMOVED lines=9> */
.L_x_181:
        /* <DEDUP_REMOVED lines=9> */
.L_x_182:
        /* <DEDUP_REMOVED lines=9> */
.L_x_183:
        /* <DEDUP_REMOVED lines=9> */
.L_x_184:
        /* <DEDUP_REMOVED lines=9> */
.L_x_185:
        /* <DEDUP_REMOVED lines=9> */
.L_x_186:
        /* <DEDUP_REMOVED lines=9> */
.L_x_187:
        /* <DEDUP_REMOVED lines=9> */
.L_x_188:
        /* <DEDUP_REMOVED lines=9> */
.L_x_189:
        /* <DEDUP_REMOVED lines=9> */
.L_x_190:
        /* <DEDUP_REMOVED lines=9> */
.L_x_191:
        /* <DEDUP_REMOVED lines=9> */
.L_x_192:
        /* <DEDUP_REMOVED lines=9> */
.L_x_193:
        /* <DEDUP_REMOVED lines=9> */
.L_x_194:
        /* <DEDUP_REMOVED lines=9> */
.L_x_195:
        /* <DEDUP_REMOVED lines=9> */
.L_x_196:
[----:B------:R-:W1:Y:S01]  /*7990*/  SYNCS.PHASECHK.TRANS64.TRYWAIT P0, [R9+URZ], R4 ;  /* 0x00000004090075a7 */ /* 0x000e62000800017f */
[----:B------:R-:W-:-:S05]  /*79a0*/  VIADD R0, R0, 0x1 ;  /* 0x0000000100007836 */ /* 0x000fca0000000000 */
[----:B------:R-:W-:-:S04]  /*79b0*/  ISETP.NE.AND P1, PT, R0, 0x17, PT ;  /* 0x000000170000780c */ /* 0x000fc80003f25270 */
[----:B------:R-:W-:Y:S02]  /*79c0*/  SEL R2, RZ, 0x1, P1 ;  /* 0x00000001ff027807 */ /* 0x000fe40000800000 */
[----:B------:R-:W-:Y:S02]  /*79d0*/  SEL R0, R0, RZ, P1 ;  /* 0x000000ff00007207 */ /* 0x000fe40000800000 */
[----:B------:R-:W-:Y:S01]  /*79e0*/  LOP3.LUT R2, R7, R2, RZ, 0x3c, !PT ;  /* 0x0000000207027212 */ /* 0x000fe200078e3cff */
[----:B-1----:R-:W-:Y:S06]  /*79f0*/  @!P0 BRA `(.L_x_167) ;  /* 0x0000000800448947 */ /* 0x002fec0003800000 */
.L_x_197:
[----:B------:R-:W-:Y:S01]  /*7a00*/  IMAD R3, R0, 0x8, R3 ;  /* 0x0000000800037824 */ /* 0x000fe200078e0203 */
[----:B------:R-:W-:-:S07]  /*7a10*/  SHF.L.U32 R0, R2, 0x1f, RZ ;  /* 0x0000001f02007819 */ /* 0x000fce00000006ff */
.L_x_168:
[----:B--2---:R2:W3:Y:S02]  /*7a20*/  SYNCS.PHASECHK.TRANS64.TRYWAIT P0, [R3+URZ], R0 ;  /* 0x00000000030075a7 */ /* 0x0044e4000800017f */
[----:B---3--:R-:W-:Y:S05]  /*7a30*/  @!P0 NANOSLEEP.SYNCS 0x989680 ;  /* 0x009896800000895d */ /* 0x008fea0003900000 */
[----:B------:R-:W3:Y:S02]  /*7a40*/  @!P0 SYNCS.PHASECHK.TRANS64 P0, [R3+URZ], R0 ;  /* 0x00000000030085a7 */ /* 0x000ee4000800007f */
[----:B---3--:R-:W-:Y:S05]  /*7a50*/  @!P0 BRA `(.L_x_168) ;  /* 0xfffffffc00f08947 */ /* 0x008fea000383ffff */
.L_x_144:
[----:B------:R-:W-:Y:S05]  /*7a60*/  BSYNC B0 ;  /* 0x0000000000007941 */ /* 0x000fea0003800000 */
.L_x_143:
[----:B------:R-:W-:Y:S05]  /*7a70*/  EXIT ;  /* 0x000000000000794d */ /* 0x000fea0003800000 */
.L_x_18:
[----:B---3--:R3:W4:Y:S02]  /*7a80*/  SYNCS.PHASECHK.TRANS64.TRYWAIT P1, [R3+URZ], R0 ;  /* 0x00000000030075a7 */ /* 0x008724000802017f */
[----:B----4-:R-:W-:Y:S05]  /*7a90*/  @!P1 NANOSLEEP.SYNCS 0x989680 ;  /* 0x009896800000995d */ /* 0x010fea0003900000 */
[----:B------:R-:W4:Y:S02]  /*7aa0*/  @!P1 SYNCS.PHASECHK.TRANS64 P1, [R3+URZ], R0 ;  /* 0x00000000030095a7 */ /* 0x000f24000802007f */
[----:B----4-:R-:W-:Y:S05]  /*7ab0*/  @!P1 BRA `(.L_x_18) ;  /* 0xfffffffc00f09947 */ /* 0x010fea000383ffff */
[----:B------:R-:W-:Y:S05]  /*7ac0*/  BRA `(.L_x_17) ;  /* 0xffffff9800787947 */ /* 0x000fea000383ffff */
.L_x_23:
[----:B-1----:R-:W-:-:S04]  /*7ad0*/  IMAD.U32 R5, RZ, RZ, UR7 ;  /* 0x00000007ff057e24 */ /* 0x002fc8000f8e00ff */
[----:B------:R1:W2:Y:S03]  /*7ae0*/  SYNCS.PHASECHK.TRANS64.TRYWAIT P1, [R5+URZ], R4 ;  /* 0x00000004050075a7 */ /* 0x0002a6000802017f */
[----:B--2---:R-:W-:Y:S05]  /*7af0*/  @!P1 NANOSLEEP.SYNCS 0x989680 ;  /* 0x009896800000995d */ /* 0x004fea0003900000 */
[----:B------:R-:W2:Y:S02]  /*7b00*/  @!P1 SYNCS.PHASECHK.TRANS64 P1, [R5+URZ], R4 ;  /* 0x00000004050095a7 */ /* 0x000ea4000802007f */
[----:B--2---:R-:W-:Y:S05]  /*7b10*/  @!P1 BRA `(.L_x_23) ;  /* 0xfffffffc00ec9947 */ /* 0x004fea000383ffff */
[----:B------:R-:W-:Y:S05]  /*7b20*/  BRA `(.L_x_22) ;  /* 0xffffff9c00687947 */ /* 0x000fea000383ffff */
.L_x_130:
[----:B------:R-:W-:Y:S01]  /*7b30*/  BSSY B1, `(.L_x_169) ;  /* 0x0000006000017945 */ /* 0x000fe20003800000 */
[----:B------:R-:W-:-:S07]  /*7b40*/  IMAD.MOV.U32 R15, RZ, RZ, -0x1 ;  /* 0xffffffffff0f7424 */ /* 0x000fce00078e00ff */
[----:B------:R-:W-:Y:S05]  /*7b50*/  WARPSYNC.COLLECTIVE R15, `(.L_x_170) ;  /* 0x000000000f0c7348 */ /* 0x000fea0003c00000 */
[----:B------:R-:W-:Y:S02]  /*7b60*/  ELECT P6, UR62, PT ;  /* 0x00000000003e782f */ /* 0x000fe400038c0000 */
[----:B------:R-:W-:Y:S01]  /*7b70*/  MOV R14, UR62 ;  /* 0x0000003e000e7c02 */ /* 0x000fe20008000f00 */
[----:B------:R-:W-:Y:S10]  /*7b80*/  ENDCOLLECTIVE ;  /* 0x000000000000791b */ /* 0x000ff40003800000 */
.L_x_170:
[----:B------:R-:W-:Y:S05]  /*7b90*/  BSYNC B1 ;  /* 0x0000000000017941 */ /* 0x000fea0003800000 */
.L_x_169:
[----:B------:R-:W-:Y:S05]  /*7ba0*/  BRA `(.L_x_171) ;  /* 0xffffffe4009c7947 */ /* 0x000fea000383ffff */
.L_x_133:
[----:B0-----:R0:W1:Y:S02]  /*7bb0*/  SYNCS.PHASECHK.TRANS64.TRYWAIT P1, [R14+URZ+0xb8], R7 ;  /* 0x0000b8070e0075a7 */ /* 0x001064000802017f */
[----:B-1----:R-:W-:Y:S05]  /*7bc0*/  @!P1 NANOSLEEP.SYNCS 0x989680 ;  /* 0x009896800000995d */ /* 0x002fea0003900000 */
[----:B------:R-:W1:Y:S02]  /*7bd0*/  @!P1 SYNCS.PHASECHK.TRANS64 P1, [R14+URZ+0xb8], R7 ;  /* 0x0000b8070e0095a7 */ /* 0x000e64000802007f */
[----:B-1----:R-:W-:Y:S05]  /*7be0*/  @!P1 BRA `(.L_x_133) ;  /* 0xfffffffc00f09947 */ /* 0x002fea000383ffff */
[----:B------:R-:W-:Y:S05]  /*7bf0*/  BRA `(.L_x_172) ;  /* 0xffffffe400d07947 */ /* 0x000fea000383ffff */
.L_x_142:
[----:B------:R-:W-:Y:S01]  /*7c00*/  BSSY B0, `(.L_x_173) ;  /* 0x0000006000007945 */ /* 0x000fe20003800000 */
[----:B------:R-:W-:-:S07]  /*7c10*/  IMAD.MOV.U32 R15, RZ, RZ, -0x1 ;  /* 0xffffffffff0f7424 */ /* 0x000fce00078e00ff */
[----:B------:R-:W-:Y:S05]  /*7c20*/  WARPSYNC.COLLECTIVE R15, `(.L_x_174) ;  /* 0x000000000f0c7348 */ /* 0x000fea0003c00000 */
[----:B------:R-:W-:Y:S02]  /*7c30*/  ELECT P6, UR62, PT ;  /* 0x00000000003e782f */ /* 0x000fe400038c0000 */
[----:B------:R-:W-:Y:S01]  /*7c40*/  MOV R14, UR62 ;  /* 0x0000003e000e7c02 */ /* 0x000fe20008000f00 */
[----:B------:R-:W-:Y:S10]  /*7c50*/  ENDCOLLECTIVE ;  /* 0x000000000000791b */ /* 0x000ff40003800000 */
.L_x_174:
[----:B------:R-:W-:Y:S05]  /*7c60*/  BSYNC B0 ;  /* 0x0000000000007941 */ /* 0x000fea0003800000 */
.L_x_173:
[----:B------:R-:W-:Y:S05]  /*7c70*/  BRA `(.L_x_175) ;  /* 0xfffffff000207947 */ /* 0x000fea000383ffff */
.L_x_146:
[----:B0-----:R0:W1:Y:S02]  /*7c80*/  SYNCS.PHASECHK.TRANS64.TRYWAIT P0, [R7+URZ], R2 ;  /* 0x00000002070075a7 */ /* 0x001064000800017f */
[----:B-1----:R-:W-:Y:S05]  /*7c90*/  @!P0 NANOSLEEP.SYNCS 0x989680 ;  /* 0x009896800000895d */ /* 0x002fea0003900000 */
[----:B------:R-:W1:Y:S02]  /*7ca0*/  @!P0 SYNCS.PHASECHK.TRANS64 P0, [R7+URZ], R2 ;  /* 0x00000002070085a7 */ /* 0x000e64000800007f */
[----:B-1----:R-:W-:Y:S05]  /*7cb0*/  @!P0 BRA `(.L_x_146) ;  /* 0xfffffffc00f08947 */ /* 0x002fea000383ffff */
[----:B------:R-:W-:Y:S05]  /*7cc0*/  BRA `(.L_x_176) ;  /* 0xfffffff000607947 */ /* 0x000fea000383ffff */
.L_x_147:
[----:B0-----:R0:W1:Y:S02]  /*7cd0*/  SYNCS.PHASECHK.TRANS64.TRYWAIT P0, [R9+URZ], R4 ;  /* 0x00000004090075a7 */ /* 0x001064000800017f */
[----:B-1----:R-:W-:Y:S05]  /*7ce0*/  @!P0 NANOSLEEP.SYNCS 0x989680 ;  /* 0x009896800000895d */ /* 0x002fea0003900000 */
[----:B------:R-:W1:Y:S02]  /*7cf0*/  @!P0 SYNCS.PHASECHK.TRANS64 P0, [R9+URZ], R4 ;  /* 0x00000004090085a7 */ /* 0x000e64000800007f */
[----:B-1----:R-:W-:Y:S05]  /*7d00*/  @!P0 BRA `(.L_x_147) ;  /* 0xfffffffc00f08947 */ /* 0x002fea000383ffff */
[----:B------:R-:W-:Y:S05]  /*7d10*/  BRA `(.L_x_177) ;  /* 0xfffffff000707947 */ /* 0x000fea000383ffff */
.L_x_148:
[----:B0-----:R0:W1:Y:S02]  /*7d20*/  SYNCS.PHASECHK.TRANS64.TRYWAIT P0, [R6+URZ], R5 ;  /* 0x00000005060075a7 */ /* 0x001064000800017f */
[----:B-1----:R-:W-:Y:S05]  /*7d30*/  @!P0 NANOSLEEP.SYNCS 0x989680 ;  /* 0x009896800000895d */ /* 0x002fea0003900000 */
[----:B------:R-:W1:Y:S02]  /*7d40*/  @!P0 SYNCS.PHASECHK.TRANS64 P0, [R6+URZ], R5 ;  /* 0x00000005060085a7 */ /* 0x000e64000800007f */
[----:B-1----:R-:W-:Y:S05]  /*7d50*/  @!P0 BRA `(.L_x_148) ;  /* 0xfffffffc00f08947 */ /* 0x002fea000383ffff */
[----:B------:R-:W-:Y:S05]  /*7d60*/  BRA `(.L_x_178) ;  /* 0xfffffff000807947 */ /* 0x000fea000383ffff */
.L_x_149:
[----:B0-----:R0:W1:Y:S02]  /*7d70*/  SYNCS.PHASECHK.TRANS64.TRYWAIT P0, [R9+URZ], R4 ;  /* 0x00000004090075a7 */ /* 0x001064000800017f */
[----:B-1----:R-:W-:Y:S05]  /*7d80*/  @!P0 NANOSLEEP.SYNCS 0x989680 ;  /* 0x009896800000895d */ /* 0x002fea0003900000 */
[----:B------:R-:W1:Y:S02]  /*7d90*/  @!P0 SYNCS.PHASECHK.TRANS64 P0, [R9+URZ], R4 ;  /* 0x00000004090085a7 */ /* 0x000e64000800007f */
[----:B-1----:R-:W-:Y:S05]  /*7da0*/  @!P0 BRA `(.L_x_149) ;  /* 0xfffffffc00f08947 */ /* 0x002fea000383ffff */
[----:B------:R-:W-:Y:S05]  /*7db0*/  BRA `(.L_x_179) ;  /* 0xfffffff000907947 */ /* 0x000fea000383ffff */
.L_x_150:
[----:B0-----:R0:W1:Y:S02]  /*7dc0*/  SYNCS.PHASECHK.TRANS64.TRYWAIT P0, [R6+URZ], R5 ;  /* 0x00000005060075a7 */ /* 0x001064000800017f */
[----:B-1----:R-:W-:Y:S05]  /*7dd0*/  @!P0 NANOSLEEP.SYNCS 0x989680 ;  /* 0x009896800000895d */ /* 0x002fea0003900000 */
[----:B------:R-:W1:Y:S02]  /*7de0*/  @!P0 SYNCS.PHASECHK.TRANS64 P0, [R6+URZ], R5 ;  /* 0x00000005060085a7 */ /* 0x000e64000800007f */
[----:B-1----:R-:W-:Y:S05]  /*7df0*/  @!P0 BRA `(.L_x_150) ;  /* 0xfffffffc00f08947 */ /* 0x002fea000383ffff */
[----:B------:R-:W-:Y:S05]  /*7e00*/  BRA `(.L_x_180) ;  /* 0xfffffff000a07947 */ /* 0x000fea000383ffff */
.L_x_151:
[----:B0-----:R0:W1:Y:S02]  /*7e10*/  SYNCS.PHASECHK.TRANS64.TRYWAIT P0, [R9+URZ], R4 ;  /* 0x00000004090075a7 */ /* 0x001064000800017f */
[----:B-1----:R-:W-:Y:S05]  /*7e20*/  @!P0 NANOSLEEP.SYNCS 0x989680 ;  /* 0x009896800000895d */ /* 0x002fea0003900000 */
[----:B------:R-:W1:Y:S02]  /*7e30*/  @!P0 SYNCS.PHASECHK.TRANS64 P0, [R9+URZ], R4 ;  /* 0x00000004090085a7 */ /* 0x000e64000800007f */
[----:B-1----:R-:W-:Y:S05]  /*7e40*/  @!P0 BRA `(.L_x_151) ;  /* 0xfffffffc00f08947 */ /* 0x002fea000383ffff */
[----:B------:R-:W-:Y:S05]  /*7e50*/  BRA `(.L_x_181) ;  /* 0xfffffff000b07947 */ /* 0x000fea000383ffff */
.L_x_152:
[----:B0-----:R0:W1:Y:S02]  /*7e60*/  SYNCS.PHASECHK.TRANS64.TRYWAIT P0, [R6+URZ], R5 ;  /* 0x00000005060075a7 */ /* 0x001064000800017f */
[----:B-1----:R-:W-:Y:S05]  /*7e70*/  @!P0 NANOSLEEP.SYNCS 0x989680 ;  /* 0x009896800000895d */ /* 0x002fea0003900000 */
[----:B------:R-:W1:Y:S02]  /*7e80*/  @!P0 SYNCS.PHASECHK.TRANS64 P0, [R6+URZ], R5 ;  /* 0x00000005060085a7 */ /* 0x000e64000800007f */
[----:B-1----:R-:W-:Y:S05]  /*7e90*/  @!P0 BRA `(.L_x_152) ;  /* 0xfffffffc00f08947 */ /* 0x002fea000383ffff */
[----:B------:R-:W-:Y:S05]  /*7ea0*/  BRA `(.L_x_182) ;  /* 0xfffffff000c07947 */ /* 0x000fea000383ffff */
.L_x_153:
[----:B0-----:R0:W1:Y:S02]  /*7eb0*/  SYNCS.PHASECHK.TRANS64.TRYWAIT P0, [R9+URZ], R4 ;  /* 0x00000004090075a7 */ /* 0x001064000800017f */
[----:B-1----:R-:W-:Y:S05]  /*7ec0*/  @!P0 NANOSLEEP.SYNCS 0x989680 ;  /* 0x009896800000895d */ /* 0x002fea0003900000 */
[----:B------:R-:W1:Y:S02]  /*7ed0*/  @!P0 SYNCS.PHASECHK.TRANS64 P0, [R9+URZ], R4 ;  /* 0x00000004090085a7 */ /* 0x000e64000800007f */
[----:B-1----:R-:W-:Y:S05]  /*7ee0*/  @!P0 BRA `(.L_x_153) ;  /* 0xfffffffc00f08947 */ /* 0x002fea000383ffff */
[----:B------:R-:W-:Y:S05]  /*7ef0*/  BRA `(.L_x_183) ;  /* 0xfffffff000d07947 */ /* 0x000fea000383ffff */
.L_x_154:
[----:B0-----:R0:W1:Y:S02]  /*7f00*/  SYNCS.PHASECHK.TRANS64.TRYWAIT P0, [R6+URZ], R5 ;  /* 0x00000005060075a7 */ /* 0x001064000800017f */
[----:B-1----:R-:W-:Y:S05]  /*7f10*/  @!P0 NANOSLEEP.SYNCS 0x989680 ;  /* 0x009896800000895d */ /* 0x002fea0003900000 */
[----:B------:R-:W1:Y:S02]  /*7f20*/  @!P0 SYNCS.PHASECHK.TRANS64 P0, [R6+URZ], R5 ;  /* 0x00000005060085a7 */ /* 0x000e64000800007f */
[----:B-1----:R-:W-:Y:S05]  /*7f30*/  @!P0 BRA `(.L_x_154) ;  /* 0xfffffffc00f08947 */ /* 0x002fea000383ffff */
[----:B------:R-:W-:Y:S05]  /*7f40*/  BRA `(.L_x_184) ;  /* 0xfffffff000e07947 */ /* 0x000fea000383ffff */
.L_x_155:
[----:B0-----:R0:W1:Y:S02]  /*7f50*/  SYNCS.PHASECHK.TRANS64.TRYWAIT P0, [R9+URZ], R4 ;  /* 0x00000004090075a7 */ /* 0x001064000800017f */
[----:B-1----:R-:W-:Y:S05]  /*7f60*/  @!P0 NANOSLEEP.SYNCS 0x989680 ;  /* 0x009896800000895d */ /* 0x002fea0003900000 */
[----:B------:R-:W1:Y:S02]  /*7f70*/  @!P0 SYNCS.PHASECHK.TRANS64 P0, [R9+URZ], R4 ;  /* 0x00000004090085a7 */ /* 0x000e64000800007f */
[----:B-1----:R-:W-:Y:S05]  /*7f80*/  @!P0 BRA `(.L_x_155) ;  /* 0xfffffffc00f08947 */ /* 0x002fea000383ffff */
[----:B------:R-:W-:Y:S05]  /*7f90*/  BRA `(.L_x_185) ;  /* 0xfffffff000f07947 */ /* 0x000fea000383ffff */
.L_x_156:
[----:B0-----:R0:W1:Y:S02]  /*7fa0*/  SYNCS.PHASECHK.TRANS64.TRYWAIT P0, [R6+URZ], R5 ;  /* 0x00000005060075a7 */ /* 0x001064000800017f */
[----:B-1----:R-:W-:Y:S05]  /*7fb0*/  @!P0 NANOSLEEP.SYNCS 0x989680 ;  /* 0x009896800000895d */ /* 0x002fea0003900000 */
[----:B------:R-:W1:Y:S02]  /*7fc0*/  @!P0 SYNCS.PHASECHK.TRANS64 P0, [R6+URZ], R5 ;  /* 0x00000005060085a7 */ /* 0x000e64000800007f */
[----:B-1----:R-:W-:Y:S05]  /*7fd0*/  @!P0 BRA `(.L_x_156) ;  /* 0xfffffffc00f08947 */ /* 0x002fea000383ffff */
[----:B------:R-:W-:Y:S05]  /*7fe0*/  BRA `(.L_x_186) ;  /* 0xfffffff400007947 */ /* 0x000fea000383ffff */
.L_x_157:
[----:B0-----:R0:W1:Y:S02]  /*7ff0*/  SYNCS.PHASECHK.TRANS64.TRYWAIT P0, [R9+URZ], R4 ;  /* 0x00000004090075a7 */ /* 0x001064000800017f */
[----:B-1----:R-:W-:Y:S05]  /*8000*/  @!P0 NANOSLEEP.SYNCS 0x989680 ;  /* 0x009896800000895d */ /* 0x002fea0003900000 */
[----:B------:R-:W1:Y:S02]  /*8010*/  @!P0 SYNCS.PHASECHK.TRANS64 P0, [R9+URZ], R4 ;  /* 0x00000004090085a7 */ /* 0x000e64000800007f */
[----:B-1----:R-:W-:Y:S05]  /*8020*/  @!P0 BRA `(.L_x_157) ;  /* 0xfffffffc00f08947 */ /* 0x002fea000383ffff */
[----:B------:R-:W-:Y:S05]  /*8030*/  BRA `(.L_x_187) ;  /* 0xfffffff400107947 */ /* 0x000fea000383ffff */
.L_x_158:
[----:B0-----:R0:W1:Y:S02]  /*8040*/  SYNCS.PHASECHK.TRANS64.TRYWAIT P0, [R6+URZ], R5 ;  /* 0x00000005060075a7 */ /* 0x001064000800017f */
[----:B-1----:R-:W-:Y:S05]  /*8050*/  @!P0 NANOSLEEP.SYNCS 0x989680 ;  /* 0x009896800000895d */ /* 0x002fea0003900000 */
[----:B------:R-:W1:Y:S02]  /*8060*/  @!P0 SYNCS.PHASECHK.TRANS64 P0, [R6+URZ], R5 ;  /* 0x00000005060085a7 */ /* 0x000e64000800007f */
[----:B-1----:R-:W-:Y:S05]  /*8070*/  @!P0 BRA `(.L_x_158) ;  /* 0xfffffffc00f08947 */ /* 0x002fea000383ffff */
[----:B------:R-:W-:Y:S05]  /*8080*/  BRA `(.L_x_188) ;  /* 0xfffffff400207947 */ /* 0x000fea000383ffff */
.L_x_159:
[----:B0-----:R0:W1:Y:S02]  /*8090*/  SYNCS.PHASECHK.TRANS64.TRYWAIT P0, [R9+URZ], R4 ;  /* 0x00000004090075a7 */ /* 0x001064000800017f */
[----:B-1----:R-:W-:Y:S05]  /*80a0*/  @!P0 NANOSLEEP.SYNCS 0x989680 ;  /* 0x009896800000895d */ /* 0x002fea0003900000 */
[----:B------:R-:W1:Y:S02]  /*80b0*/  @!P0 SYNCS.PHASECHK.TRANS64 P0, [R9+URZ], R4 ;  /* 0x00000004090085a7 */ /* 0x000e64000800007f */
[----:B-1----:R-:W-:Y:S05]  /*80c0*/  @!P0 BRA `(.L_x_159) ;  /* 0xfffffffc00f08947 */ /* 0x002fea000383ffff */
[----:B------:R-:W-:Y:S05]  /*80d0*/  BRA `(.L_x_189) ;  /* 0xfffffff400307947 */ /* 0x000fea000383ffff */
.L_x_160:
[----:B0-----:R0:W1:Y:S02]  /*80e0*/  SYNCS.PHASECHK.TRANS64.TRYWAIT P0, [R6+URZ], R5 ;  /* 0x00000005060075a7 */ /* 0x001064000800017f */
[----:B-1----:R-:W-:Y:S05]  /*80f0*/  @!P0 NANOSLEEP.SYNCS 0x989680 ;  /* 0x009896800000895d */ /* 0x002fea0003900000 */
[----:B------:R-:W1:Y:S02]  /*8100*/  @!P0 SYNCS.PHASECHK.TRANS64 P0, [R6+URZ], R5 ;  /* 0x00000005060085a7 */ /* 0x000e64000800007f */
[----:B-1----:R-:W-:Y:S05]  /*8110*/  @!P0 BRA `(.L_x_160) ;  /* 0xfffffffc00f08947 */ /* 0x002fea000383ffff */
[----:B------:R-:W-:Y:S05]  /*8120*/  BRA `(.L_x_190) ;  /* 0xfffffff400407947 */ /* 0x000fea000383ffff */
.L_x_161:
[----:B0-----:R0:W1:Y:S02]  /*8130*/  SYNCS.PHASECHK.TRANS64.TRYWAIT P0, [R9+URZ], R4 ;  /* 0x00000004090075a7 */ /* 0x001064000800017f */
[----:B-1----:R-:W-:Y:S05]  /*8140*/  @!P0 NANOSLEEP.SYNCS 0x989680 ;  /* 0x009896800000895d */ /* 0x002fea0003900000 */
[----:B------:R-:W1:Y:S02]  /*8150*/  @!P0 SYNCS.PHASECHK.TRANS64 P0, [R9+URZ], R4 ;  /* 0x00000004090085a7 */ /* 0x000e64000800007f */
[----:B-1----:R-:W-:Y:S05]  /*8160*/  @!P0 BRA `(.L_x_161) ;  /* 0xfffffffc00f08947 */ /* 0x002fea000383ffff */
[----:B------:R-:W-:Y:S05]  /*8170*/  BRA `(.L_x_191) ;  /* 0xfffffff400507947 */ /* 0x000fea000383ffff */
.L_x_162:
[----:B0-----:R0:W1:Y:S02]  /*8180*/  SYNCS.PHASECHK.TRANS64.TRYWAIT P0, [R6+URZ], R5 ;  /* 0x00000005060075a7 */ /* 0x001064000800017f */
[----:B-1----:R-:W-:Y:S05]  /*8190*/  @!P0 NANOSLEEP.SYNCS 0x989680 ;  /* 0x009896800000895d */ /* 0x002fea0003900000 */
[----:B------:R-:W1:Y:S02]  /*81a0*/  @!P0 SYNCS.PHASECHK.TRANS64 P0, [R6+URZ], R5 ;  /* 0x00000005060085a7 */ /* 0x000e64000800007f */
[----:B-1----:R-:W-:Y:S05]  /*81b0*/  @!P0 BRA `(.L_x_162) ;  /* 0xfffffffc00f08947 */ /* 0x002fea000383ffff */
[----:B------:R-:W-:Y:S05]  /*81c0*/  BRA `(.L_x_192) ;  /* 0xfffffff400607947 */ /* 0x000fea000383ffff */
.L_x_163:
[----:B0-----:R0:W1:Y:S02]  /*81d0*/  SYNCS.PHASECHK.TRANS64.TRYWAIT P0, [R9+URZ], R4 ;  /* 0x00000004090075a7 */ /* 0x001064000800017f */
[----:B-1----:R-:W-:Y:S05]  /*81e0*/  @!P0 NANOSLEEP.SYNCS 0x989680 ;  /* 0x009896800000895d */ /* 0x002fea0003900000 */
[----:B------:R-:W1:Y:S02]  /*81f0*/  @!P0 SYNCS.PHASECHK.TRANS64 P0, [R9+URZ], R4 ;  /* 0x00000004090085a7 */ /* 0x000e64000800007f */
[----:B-1----:R-:W-:Y:S05]  /*8200*/  @!P0 BRA `(.L_x_163) ;  /* 0xfffffffc00f08947 */ /* 0x002fea000383ffff */
[----:B------:R-:W-:Y:S05]  /*8210*/  BRA `(.L_x_193) ;  /* 0xfffffff400707947 */ /* 0x000fea000383ffff */
.L_x_164:
[----:B0-----:R0:W1:Y:S02]  /*8220*/  SYNCS.PHASECHK.TRANS64.TRYWAIT P0, [R6+URZ], R5 ;  /* 0x00000005060075a7 */ /* 0x001064000800017f */
[----:B-1----:R-:W-:Y:S05]  /*8230*/  @!P0 NANOSLEEP.SYNCS 0x989680 ;  /* 0x009896800000895d */ /* 0x002fea0003900000 */
[----:B------:R-:W1:Y:S02]  /*8240*/  @!P0 SYNCS.PHASECHK.TRANS64 P0, [R6+URZ], R5 ;  /* 0x00000005060085a7 */ /* 0x000e64000800007f */
[----:B-1----:R-:W-:Y:S05]  /*8250*/  @!P0 BRA `(.L_x_164) ;  /* 0xfffffffc00f08947 */ /* 0x002fea000383ffff */
[----:B------:R-:W-:Y:S05]  /*8260*/  BRA `(.L_x_194) ;  /* 0xfffffff400807947 */ /* 0x000fea000383ffff */
.L_x_165:
[----:B0-----:R0:W1:Y:S02]  /*8270*/  SYNCS.PHASECHK.TRANS64.TRYWAIT P0, [R9+URZ], R4 ;  /* 0x00000004090075a7 */ /* 0x001064000800017f */
[----:B-1----:R-:W-:Y:S05]  /*8280*/  @!P0 NANOSLEEP.SYNCS 0x989680 ;  /* 0x009896800000895d */ /* 0x002fea0003900000 */
[----:B------:R-:W1:Y:S02]  /*8290*/  @!P0 SYNCS.PHASECHK.TRANS64 P0, [R9+URZ], R4 ;  /* 0x00000004090085a7 */ /* 0x000e64000800007f */
[----:B-1----:R-:W-:Y:S05]  /*82a0*/  @!P0 BRA `(.L_x_165) ;  /* 0xfffffffc00f08947 */ /* 0x002fea000383ffff */
[----:B------:R-:W-:Y:S05]  /*82b0*/  BRA `(.L_x_195) ;  /* 0xfffffff400907947 */ /* 0x000fea000383ffff */
.L_x_166:
[----:B0-----:R0:W1:Y:S02]  /*82c0*/  SYNCS.PHASECHK.TRANS64.TRYWAIT P0, [R6+URZ], R5 ;  /* 0x00000005060075a7 */ /* 0x001064000800017f */
[----:B-1----:R-:W-:Y:S05]  /*82d0*/  @!P0 NANOSLEEP.SYNCS 0x989680 ;  /* 0x009896800000895d */ /* 0x002fea0003900000 */
[----:B------:R-:W1:Y:S02]  /*82e0*/  @!P0 SYNCS.PHASECHK.TRANS64 P0, [R6+URZ], R5 ;  /* 0x00000005060085a7 */ /* 0x000e64000800007f */
[----:B-1----:R-:W-:Y:S05]  /*82f0*/  @!P0 BRA `(.L_x_166) ;  /* 0xfffffffc00f08947 */ /* 0x002fea000383ffff */
[----:B------:R-:W-:Y:S05]  /*8300*/  BRA `(.L_x_196) ;  /* 0xfffffff400a07947 */ /* 0x000fea000383ffff */
.L_x_167:
[----:B-1----:R1:W2:Y:S02]  /*8310*/  SYNCS.PHASECHK.TRANS64.TRYWAIT P0, [R9+URZ], R4 ;  /* 0x00000004090075a7 */ /* 0x0022a4000800017f */
[----:B--2---:R-:W-:Y:S05]  /*8320*/  @!P0 NANOSLEEP.SYNCS 0x989680 ;  /* 0x009896800000895d */ /* 0x004fea0003900000 */
[----:B------:R-:W2:Y:S02]  /*8330*/  @!P0 SYNCS.PHASECHK.TRANS64 P0, [R9+URZ], R4 ;  /* 0x00000004090085a7 */ /* 0x000ea4000800007f */
[----:B--2---:R-:W-:Y:S05]  /*8340*/  @!P0 BRA `(.L_x_167) ;  /* 0xfffffffc00f08947 */ /* 0x004fea000383ffff */
[----:B------:R-:W-:Y:S05]  /*8350*/  BRA `(.L_x_197) ;  /* 0xfffffff400a87947 */ /* 0x000fea000383ffff */
.L_x_198:
[----:B------:R-:W-:-:S00]  /*8360*/  BRA `(.L_x_198) ;  /* 0xfffffffc00fc7947 */ /* 0x000fc0000383ffff */
[----:B------:R-:W-:-:S00]  /*8370*/  NOP ;  /* 0x0000000000007918 */ /* 0x000fc00000000000 */
        /* <DEDUP_REMOVED lines=8> */
.L_x_199:


//--------------------- .nv.global.init           --------------------------
	.section	.nv.global.init,"aw",@progbits
.nv.global.init:
	.type		$str$22,@object
	.size		$str$22,($str$23 - $str$22)
$str$22:
        /*0000*/ 	.byte	0x6b, 0x5f, 0x74, 0x69, 0x6c, 0x65, 0x5f, 0x63, 0x6f, 0x75, 0x6e, 0x74, 0x20, 0x3e, 0x3d, 0x20
        /*0010*/ 	.byte	0x31, 0x00
	.type		$str$23,@object
	.size		$str$23,(__unnamed_1 - $str$23)
$str$23:
        /*0012*/ 	.byte	0x2f, 0x74, 0x6d, 0x70, 0x2f, 0x63, 0x75, 0x74, 0x6c, 0x61, 0x73, 0x73, 0x5f, 0x73, 0x77, 0x65
        /*0022*/ 	.byte	0x65, 0x70, 0x5f, 0x73, 0x72, 0x63, 0x2f, 0x69, 0x6e, 0x63, 0x6c, 0x75, 0x64, 0x65, 0x2f, 0x63
        /*0032*/ 	.byte	0x75, 0x74, 0x6c, 0x61, 0x73, 0x73, 0x2f, 0x67, 0x65, 0x6d, 0x6d, 0x2f, 0x63, 0x6f, 0x6c, 0x6c
        /*0042*/ 	.byte	0x65, 0x63, 0x74, 0x69, 0x76, 0x65, 0x2f, 0x73, 0x6d, 0x39, 0x30, 0x5f, 0x6d, 0x6d, 0x61, 0x5f
        /*0052*/ 	.byte	0x74, 0x6d, 0x61, 0x5f, 0x67, 0x6d, 0x6d, 0x61, 0x5f, 0x73, 0x73, 0x5f, 0x77, 0x61, 0x72, 0x70
        /*0062*/ 	.byte	0x73, 0x70, 0x65, 0x63, 0x69, 0x61, 0x6c, 0x69, 0x7a, 0x65, 0x64, 0x2e, 0x68, 0x70, 0x70, 0x00
	.type		__unnamed_1,@object
	.size		__unnamed_1,(.L_0 - __unnamed_1)
__unnamed_1:
        /*0072*/ 	.byte	0x76, 0x6f, 0x69, 0x64, 0x20, 0x63, 0x75, 0x74, 0x6c, 0x61, 0x73, 0x73, 0x3a, 0x3a, 0x67, 0x65
        /* <DEDUP_REMOVED lines=179> */
        /*0bb2*/ 	.byte	0x69, 0x64, 0x65, 0x6e, 0x74, 0x69, 0x74, 0x79, 0x5d, 0x00
.L_0:


//--------------------- .nv.shared._ZN7cutlass13device_kernelINS_4gemm6kernel13GemmUniversalIN4cute5tupleIJiiiiEEENS1_10collective13CollectiveMmaINS1_34MainloopSm90TmaGmmaWarpSpecializedILi23ENS5_IJNS4_1CILi1EEESB_SB_EEENS1_35KernelTmaWarpSpecializedCooperativeEEENS5_IJNSA_ILi256EEENSA_ILi48EEENSA_ILi16EEEEEENS_6half_tENS5_IJlSB_lEEESJ_SK_NS4_8TiledMMAINS4_8MMA_AtomIJNS4_4SM904GMMA25MMA_64x16x16_F32F16F16_SSILNSO_5MajorE0ELSQ_0ELNSO_7ScaleInE1ELSR_1EEEEEENS4_6LayoutINS5_IJNSA_ILi2EEESB_SB_EEENS5_IJSB_NSA_ILi0EEESX_EEEEENS5_IJNS4_10UnderscoreES10_S10_EEEEENS4_13SM90_TMA_LOADENS4_14ComposedLayoutINS4_7SwizzleILi1ELi4ELi3EEENS4_18smem_ptr_flag_bitsILi16EEENSU_INS5_IJNSA_ILi8EEESH_EEENS5_IJSH_SB_EEEEEEEvNS4_8identityES13_S1D_vS1E_EENS_8epilogue10collective6detail29Sm90TmaWarpSpecializedAdapterINS1H_15DefaultEpilogueISJ_SK_SK_NS1G_6thread17LinearCombinationISJ_Li1EffLNS1L_9ScaleType4KindE0ELNS_15FloatRoundStyleE2ESJ_EENS1_15EpilogueDefaultEEEEEvvEEEEvNT_6ParamsE --------------------------
	.section	.nv.shared._ZN7cutlass13device_kernelINS_4gemm6kernel13GemmUniversalIN4cute5tupleIJiiiiEEENS1_10collective13CollectiveMmaINS1_34MainloopSm90TmaGmmaWarpSpecializedILi23ENS5_IJNS4_1CILi1EEESB_SB_EEENS1_35KernelTmaWarpSpecializedCooperativeEEENS5_IJNSA_ILi256EEENSA_ILi48EEENSA_ILi16EEEEEENS_6half_tENS5_IJlSB_lEEESJ_SK_NS4_8TiledMMAINS4_8MMA_AtomIJNS4_4SM904GMMA25MMA_64x16x16_F32F16F16_SSILNSO_5MajorE0ELSQ_0ELNSO_7ScaleInE1ELSR_1EEEEEENS4_6LayoutINS5_IJNSA_ILi2EEESB_SB_EEENS5_IJSB_NSA_ILi0EEESX_EEEEENS5_IJNS4_10UnderscoreES10_S10_EEEEENS4_13SM90_TMA_LOADENS4_14ComposedLayoutINS4_7SwizzleILi1ELi4ELi3EEENS4_18smem_ptr_flag_bitsILi16EEENSU_INS5_IJNSA_ILi8EEESH_EEENS5_IJSH_SB_EEEEEEEvNS4_8identityES13_S1D_vS1E_EENS_8epilogue10collective6detail29Sm90TmaWarpSpecializedAdapterINS1H_15DefaultEpilogueISJ_SK_SK_NS1G_6thread17LinearCombinationISJ_Li1EffLNS1L_9ScaleType4KindE0ELNS_15FloatRoundStyleE2ESJ_EENS1_15EpilogueDefaultEEEEEvvEEEEvNT_6ParamsE,"aw",@nobits
	.sectionflags	@""
	.align	16
	.zero		1024


//--------------------- .nv.shared.reserved.0     --------------------------
	.section	.nv.shared.reserved.0,"aw",@nobits
	.weak		__nv_reservedSMEM_offset_0_alias
	.size		__nv_reservedSMEM_offset_0_alias, 0, 0
	.other		__nv_reservedSMEM_offset_0_alias,@"STO_CUDA_RESERVED_SHARED STV_DEFAULT"
__nv_reservedSMEM_offset_0_alias:
	.zero		0


//--------------------- .nv.global                --------------------------
	.section	.nv.global,"aw",@nobits
.nv.global:
	.type		_ZN40_INTERNAL_b569ebf9_4_k_cu_a3a00454_145644cute1_E,@object
	.size		_ZN40_INTERNAL_b569ebf9_4_k_cu_a3a00454_145644cute1_E,(_ZN40_INTERNAL_b569ebf9_4_k_cu_a3a00454_145644cuda3std3__45__cpo6cbeginE - _ZN40_INTERNAL_b569ebf9_4_k_cu_a3a00454_145644cute1_E)
_ZN40_INTERNAL_b569ebf9_4_k_cu_a3a00454_145644cute1_E:
	.zero		1
	.type		_ZN40_INTERNAL_b569ebf9_4_k_cu_a3a00454_145644cuda3std3__45__cpo6cbeginE,@object
	.size		_ZN40_INTERNAL_b569ebf9_4_k_cu_a3a00454_145644cuda3std3__45__cpo6cbeginE,(_ZN40_INTERNAL_b569ebf9_4_k_cu_a3a00454_145644cuda3std3__48in_placeE - _ZN40_INTERNAL_b569ebf9_4_k_cu_a3a00454_145644cuda3std3__45__cpo6cbeginE)
_ZN40_INTERNAL_b569ebf9_4_k_cu_a3a00454_145644cuda3std3__45__cpo6cbeginE:
	.zero		1
	.type		_ZN40_INTERNAL_b569ebf9_4_k_cu_a3a00454_145644cuda3std3__48in_placeE,@object
	.size		_ZN40_INTERNAL_b569ebf9_4_k_cu_a3a00454_145644cuda3std3__48in_placeE,(_ZN40_INTERNAL_b569ebf9_4_k_cu_a3a00454_145644cuda3std6ranges3__45__cpo9iter_moveE - _ZN40_INTERNAL_b569ebf9_4_k_cu_a3a00454_145644cuda3std3__48in_placeE)
_ZN40_INTERNAL_b569ebf9_4_k_cu_a3a00454_145644cuda3std3__48in_placeE:
	.zero		1
	.type		_ZN40_INTERNAL_b569ebf9_4_k_cu_a3a00454_145644cuda3std6ranges3__45__cpo9iter_moveE,@object
	.size		_ZN40_INTERNAL_b569ebf9_4_k_cu_a3a00454_145644cuda3std6ranges3__45__cpo9iter_moveE,(_ZN40_INTERNAL_b569ebf9_4_k_cu_a3a00454_145644cuda3std3__45__cpo5beginE - _ZN40_INTERNAL_b569ebf9_4_k_cu_a3a00454_145644cuda3std6ranges3__45__cpo9iter_moveE)
_ZN40_INTERNAL_b569ebf9_4_k_cu_a3a00454_145644cuda3std6ranges3__45__cpo9iter_moveE:
	.zero		1
	.type		_ZN40_INTERNAL_b569ebf9_4_k_cu_a3a00454_145644cuda3std3__45__cpo5beginE,@object
	.size		_ZN40_INTERNAL_b569ebf9_4_k_cu_a3a00454_145644cuda3std3__45__cpo5beginE,(_ZN40_INTERNAL_b569ebf9_4_k_cu_a3a00454_145644cuda3std3__442_GLOBAL__N__b569ebf9_4_k_cu_a3a00454_145646ignoreE - _ZN40_INTERNAL_b569ebf9_4_k_cu_a3a00454_145644cuda3std3__45__cpo5beginE)
_ZN40_INTERNAL_b569ebf9_4_k_cu_a3a00454_145644cuda3std3__45__cpo5beginE:
	.zero		1
	.type		_ZN40_INTERNAL_b569ebf9_4_k_cu_a3a00454_145644cuda3std3__442_GLOBAL__N__b569ebf9_4_k_cu_a3a00454_145646ignoreE,@object
	.size		_ZN40_INTERNAL_b569ebf9_4_k_cu_a3a00454_145644cuda3std3__442_GLOBAL__N__b569ebf9_4_k_cu_a3a00454_145646ignoreE,(_ZN40_INTERNAL_b569ebf9_4_k_cu_a3a00454_145644cute7productE - _ZN40_INTERNAL_b569ebf9_4_k_cu_a3a00454_145644cuda3std3__442_GLOBAL__N__b569ebf9_4_k_cu_a3a00454_145646ignoreE)
_ZN40_INTERNAL_b569ebf9_4_k_cu_a3a00454_145644cuda3std3__442_GLOBAL__N__b569ebf9_4_k_cu_a3a00454_145646ignoreE:
	.zero		1
	.type		_ZN40_INTERNAL_b569ebf9_4_k_cu_a3a00454_145644cute7productE,@object
	.size		_ZN40_INTERNAL_b569ebf9_4_k_cu_a3a00454_145644cute7productE,(_ZN40_INTERNAL_b569ebf9_4_k_cu_a3a00454_145644cuda3std3__45__cpo3endE - _ZN40_INTERNAL_b569ebf9_4_k_cu_a3a00454_145644cute7productE)
_ZN40_INTERNAL_b569ebf9_4_k_cu_a3a00454_145644cute7productE:
	.zero		1
	.type		_ZN40_INTERNAL_b569ebf9_4_k_cu_a3a00454_145644cuda3std3__45__cpo3endE,@object
	.size		_ZN40_INTERNAL_b569ebf9_4_k_cu_a3a00454_145644cuda3std3__45__cpo3endE,(_ZN40_INTERNAL_b569ebf9_4_k_cu_a3a00454_145644cuda3std3__419piecewise_constructE - _ZN40_INTERNAL_b569ebf9_4_k_cu_a3a00454_145644cuda3std3__45__cpo3endE)
_ZN40_INTERNAL_b569ebf9_4_k_cu_a3a00454_145644cuda3std3__45__cpo3endE:
	.zero		1
	.type		_ZN40_INTERNAL_b569ebf9_4_k_cu_a3a00454_145644cuda3std3__419piecewise_constructE,@object
	.size		_ZN40_INTERNAL_b569ebf9_4_k_cu_a3a00454_145644cuda3std3__419piecewise_constructE,(_ZN40_INTERNAL_b569ebf9_4_k_cu_a3a00454_145644cuda3std3__45__cpo4cendE - _ZN40_INTERNAL_b569ebf9_4_k_cu_a3a00454_145644cuda3std3__419piecewise_constructE)
_ZN40_INTERNAL_b569ebf9_4_k_cu_a3a00454_145644cuda3std3__419piecewise_constructE:
	.zero		1
	.type		_ZN40_INTERNAL_b569ebf9_4_k_cu_a3a00454_145644cuda3std3__45__cpo4cendE,@object
	.size		_ZN40_INTERNAL_b569ebf9_4_k_cu_a3a00454_145644cuda3std3__45__cpo4cendE,(_ZN40_INTERNAL_b569ebf9_4_k_cu_a3a00454_145644cuda3std6ranges3__45__cpo4swapE - _ZN40_INTERNAL_b569ebf9_4_k_cu_a3a00454_145644cuda3std3__45__cpo4cendE)
_ZN40_INTERNAL_b569ebf9_4_k_cu_a3a00454_145644cuda3std3__45__cpo4cendE:
	.zero		1
	.type		_ZN40_INTERNAL_b569ebf9_4_k_cu_a3a00454_145644cuda3std6ranges3__45__cpo4swapE,@object
	.size		_ZN40_INTERNAL_b569ebf9_4_k_cu_a3a00454_145644cuda3std6ranges3__45__cpo4swapE,(.L_8 - _ZN40_INTERNAL_b569ebf9_4_k_cu_a3a00454_145644cuda3std6ranges3__45__cpo4swapE)
_ZN40_INTERNAL_b569ebf9_4_k_cu_a3a00454_145644cuda3std6ranges3__45__cpo4swapE:
	.zero		1
.L_8:


//--------------------- .nv.constant0._ZN7cutlass13device_kernelINS_4gemm6kernel13GemmUniversalIN4cute5tupleIJiiiiEEENS1_10collective13CollectiveMmaINS1_34MainloopSm90TmaGmmaWarpSpecializedILi23ENS5_IJNS4_1CILi1EEESB_SB_EEENS1_35KernelTmaWarpSpecializedCooperativeEEENS5_IJNSA_ILi256EEENSA_ILi48EEENSA_ILi16EEEEEENS_6half_tENS5_IJlSB_lEEESJ_SK_NS4_8TiledMMAINS4_8MMA_AtomIJNS4_4SM904GMMA25MMA_64x16x16_F32F16F16_SSILNSO_5MajorE0ELSQ_0ELNSO_7ScaleInE1ELSR_1EEEEEENS4_6LayoutINS5_IJNSA_ILi2EEESB_SB_EEENS5_IJSB_NSA_ILi0EEESX_EEEEENS5_IJNS4_10UnderscoreES10_S10_EEEEENS4_13SM90_TMA_LOADENS4_14ComposedLayoutINS4_7SwizzleILi1ELi4ELi3EEENS4_18smem_ptr_flag_bitsILi16EEENSU_INS5_IJNSA_ILi8EEESH_EEENS5_IJSH_SB_EEEEEEEvNS4_8identityES13_S1D_vS1E_EENS_8epilogue10collective6detail29Sm90TmaWarpSpecializedAdapterINS1H_15DefaultEpilogueISJ_SK_SK_NS1G_6thread17LinearCombinationISJ_Li1EffLNS1L_9ScaleType4KindE0ELNS_15FloatRoundStyleE2ESJ_EENS1_15EpilogueDefaultEEEEEvvEEEEvNT_6ParamsE --------------------------
	.section	.nv.constant0._ZN7cutlass13device_kernelINS_4gemm6kernel13GemmUniversalIN4cute5tupleIJiiiiEEENS1_10collective13CollectiveMmaINS1_34MainloopSm90TmaGmmaWarpSpecializedILi23ENS5_IJNS4_1CILi1EEESB_SB_EEENS1_35KernelTmaWarpSpecializedCooperativeEEENS5_IJNSA_ILi256EEENSA_ILi48EEENSA_ILi16EEEEEENS_6half_tENS5_IJlSB_lEEESJ_SK_NS4_8TiledMMAINS4_8MMA_AtomIJNS4_4SM904GMMA25MMA_64x16x16_F32F16F16_SSILNSO_5MajorE0ELSQ_0ELNSO_7ScaleInE1ELSR_1EEEEEENS4_6LayoutINS5_IJNSA_ILi2EEESB_SB_EEENS5_IJSB_NSA_ILi0EEESX_EEEEENS5_IJNS4_10UnderscoreES10_S10_EEEEENS4_13SM90_TMA_LOADENS4_14ComposedLayoutINS4_7SwizzleILi1ELi4ELi3EEENS4_18smem_ptr_flag_bitsILi16EEENSU_INS5_IJNSA_ILi8EEESH_EEENS5_IJSH_SB_EEEEEEEvNS4_8identityES13_S1D_vS1E_EENS_8epilogue10collective6detail29Sm90TmaWarpSpecializedAdapterINS1H_15DefaultEpilogueISJ_SK_SK_NS1G_6thread17LinearCombinationISJ_Li1EffLNS1L_9ScaleType4KindE0ELNS_15FloatRoundStyleE2ESJ_EENS1_15EpilogueDefaultEEEEEvvEEEEvNT_6ParamsE,"a",@progbits
	.sectionflags	@""
	.align	4
.nv.constant0._ZN7cutlass13device_kernelINS_4gemm6kernel13GemmUniversalIN4cute5tupleIJiiiiEEENS1_10collective13CollectiveMmaINS1_34MainloopSm90TmaGmmaWarpSpecializedILi23ENS5_IJNS4_1CILi1EEESB_SB_EEENS1_35KernelTmaWarpSpecializedCooperativeEEENS5_IJNSA_ILi256EEENSA_ILi48EEENSA_ILi16EEEEEENS_6half_tENS5_IJlSB_lEEESJ_SK_NS4_8TiledMMAINS4_8MMA_AtomIJNS4_4SM904GMMA25MMA_64x16x16_F32F16F16_SSILNSO_5MajorE0ELSQ_0ELNSO_7ScaleInE1ELSR_1EEEEEENS4_6LayoutINS5_IJNSA_ILi2EEESB_SB_EEENS5_IJSB_NSA_ILi0EEESX_EEEEENS5_IJNS4_10UnderscoreES10_S10_EEEEENS4_13SM90_TMA_LOADENS4_14ComposedLayoutINS4_7SwizzleILi1ELi4ELi3EEENS4_18smem_ptr_flag_bitsILi16EEENSU_INS5_IJNSA_ILi8EEESH_EEENS5_IJSH_SB_EEEEEEEvNS4_8identityES13_S1D_vS1E_EENS_8epilogue10collective6detail29Sm90TmaWarpSpecializedAdapterINS1H_15DefaultEpilogueISJ_SK_SK_NS1G_6thread17LinearCombinationISJ_Li1EffLNS1L_9ScaleType4KindE0ELNS_15FloatRoundStyleE2ESJ_EENS1_15EpilogueDefaultEEEEEvvEEEEvNT_6ParamsE:
	.zero		1664


//--------------------- SYMBOLS --------------------------

	.type		.nv.reservedSmem.offset0,@object
	.size		.nv.reservedSmem.offset0,0x4
	.type		__assertfail,@function
